def matmul_kernel(
    a_ptr,
    b_ptr,
    c_ptr,
    M,
    N,
    K,
    stride_am,
    stride_ak,
    stride_bk,
    stride_bn,
    stride_cm,
    stride_cn,
    BLOCK_M: tl.constexpr,
    BLOCK_N: tl.constexpr,
    BLOCK_K: tl.constexpr,
    GROUP_M: tl.constexpr,
):
    pid = tl.program_id(axis=0)
    num_pid_m = tl.cdiv(M, BLOCK_M)
    num_pid_n = tl.cdiv(N, BLOCK_N)
    num_pid_in_group = GROUP_M * num_pid_n
    group_id = pid // num_pid_in_group
    first_pid_m = group_id * GROUP_M
    group_size_m = min(num_pid_m - first_pid_m, GROUP_M)
    pid_m = first_pid_m + ((pid % num_pid_in_group) % group_size_m)
    pid_n = (pid % num_pid_in_group) // group_size_m

    offs_am = (pid_m * BLOCK_M + tl.arange(0, BLOCK_M)) % M
    offs_bn = (pid_n * BLOCK_N + tl.arange(0, BLOCK_N)) % N
    offs_k = tl.arange(0, BLOCK_K)
    a_ptrs = a_ptr + offs_am[:, None] * stride_am + offs_k[None, :] * stride_ak
    b_ptrs = b_ptr + offs_k[:, None] * stride_bk + offs_bn[None, :] * stride_bn

    acc = tl.zeros((BLOCK_M, BLOCK_N), dtype=tl.float32)
    for kk in range(0, tl.cdiv(K, BLOCK_K)):
        a = tl.load(a_ptrs, mask=offs_k[None, :] < K - kk * BLOCK_K, other=0.0)
        b = tl.load(b_ptrs, mask=offs_k[:, None] < K - kk * BLOCK_K, other=0.0)
        acc = tl.dot(a, b, acc)
        a_ptrs += BLOCK_K * stride_ak
        b_ptrs += BLOCK_K * stride_bk

    c = acc.to(c_ptr.dtype.element_ty)
    offs_cm = pid_m * BLOCK_M + tl.arange(0, BLOCK_M)
    offs_cn = pid_n * BLOCK_N + tl.arange(0, BLOCK_N)
    c_ptrs = c_ptr + offs_cm[:, None] * stride_cm + offs_cn[None, :] * stride_cn
    mask = (offs_cm[:, None] < M) & (offs_cn[None, :] < N)
    tl.store(c_ptrs, c, mask=mask)

# config = {"BLOCK_K": 64, "BLOCK_M": 256, "BLOCK_N": 64, "GROUP_M": 8, "arch": "sm_100", "dtype": "fp16", "num_ctas": 2, "num_stages": 3, "num_warps": 4}
# arch = sm_100


// ===== COMPILED SASS (sm_100a) =====

	.target	sm_100a

	.elftype	@"ET_EXEC"


//--------------------- .note.nv.tkinfo           --------------------------
	.section	.note.nv.tkinfo,"",@"SHT_NOTE"
	.sectionflags	@"SHF_NOTE_NV_TKINFO"
	.tkinfo
        /*0018*/ 	.word	0x00000081
        /*0030*/ 	.string	""
        /*0030*/ 	.string	"ptxas-blackwell"
        /*0030*/ 	.string	"Cuda compilation tools, release 12.9, V12.9.86"
        /*0030*/ 	.string	"Build cuda_12.9.r12.9/compiler.36037853_0"
        /*0030*/ 	.string	"-v  -suppress-debug-info  -lineinfo  -arch sm_100a "



//--------------------- .note.nv.cuver            --------------------------
	.section	.note.nv.cuver,"",@"SHT_NOTE"
	.sectionflags	@"SHF_NOTE_NV_CUVER"
        /*0018*/ 	.short	0x0001
        /*001a*/ 	.short	0x0064
        /*001c*/ 	.short	0x0001
        /*001e*/ 	.short	0x0000
        /*0020*/ 	.short	0x0001
        /*0022*/ 	.short	0x0000


//--------------------- .nv.info                  --------------------------
	.section	.nv.info,"",@"SHT_CUDA_INFO"
	.align	4


	//----- nvinfo : EIATTR_REGCOUNT
	.align		4
        /*0000*/ 	.byte	0x04, 0x2f
        /*0002*/ 	.short	(.L_6 - .L_5)
	.align		4
.L_5:
        /*0004*/ 	.word	index@(matmul_kernel)
        /*0008*/ 	.word	0x000000e6


	//----- nvinfo : EIATTR_FRAME_SIZE
	.align		4
.L_6:
        /*000c*/ 	.byte	0x04, 0x11
        /*000e*/ 	.short	(.L_8 - .L_7)
	.align		4
.L_7:
        /*0010*/ 	.word	index@($__internal_2_$__cuda_sm10x_tcgen05_guardrail_trap_unallocated_columns_being_dealloced)
        /*0014*/ 	.word	0x00000000


	//----- nvinfo : EIATTR_FRAME_SIZE
	.align		4
.L_8:
        /*0018*/ 	.byte	0x04, 0x11
        /*001a*/ 	.short	(.L_10 - .L_9)
	.align		4
.L_9:
        /*001c*/ 	.word	index@($__internal_1_$__cuda_sm10x_tcgen05_guardrail_trap_phase_invalid_during_alloc)
        /*0020*/ 	.word	0x00000000


	//----- nvinfo : EIATTR_FRAME_SIZE
	.align		4
.L_10:
        /*0024*/ 	.byte	0x04, 0x11
        /*0026*/ 	.short	(.L_12 - .L_11)
	.align		4
.L_11:
        /*0028*/ 	.word	index@($__internal_0_$__cuda_sm10x_tcgen05_guardrail_trap_col_being_dealloced_not_returned_by_alloc)
        /*002c*/ 	.word	0x00000000


	//----- nvinfo : EIATTR_FRAME_SIZE
	.align		4
.L_12:
        /*0030*/ 	.byte	0x04, 0x11
        /*0032*/ 	.short	(.L_14 - .L_13)
	.align		4
.L_13:
        /*0034*/ 	.word	index@(matmul_kernel)
        /*0038*/ 	.word	0x00000000


	//----- nvinfo : EIATTR_MIN_STACK_SIZE
	.align		4
.L_14:
        /*003c*/ 	.byte	0x04, 0x12
        /*003e*/ 	.short	(.L_16 - .L_15)
	.align		4
.L_15:
        /*0040*/ 	.word	index@(matmul_kernel)
        /*0044*/ 	.word	0x00000000
.L_16:


//--------------------- .nv.info.matmul_kernel    --------------------------
	.section	.nv.info.matmul_kernel,"",@"SHT_CUDA_INFO"
	.sectionflags	@""
	.align	4


	//----- nvinfo : EIATTR_CUDA_API_VERSION
	.align		4
        /*0000*/ 	.byte	0x04, 0x37
        /*0002*/ 	.short	(.L_18 - .L_17)
.L_17:
        /*0004*/ 	.word	0x00000081


	//----- nvinfo : EIATTR_KPARAM_INFO
	.align		4
.L_18:
        /*0008*/ 	.byte	0x04, 0x17
        /*000a*/ 	.short	(.L_20 - .L_19)
.L_19:
        /*000c*/ 	.word	0x00000000
        /*0010*/ 	.short	0x000d
        /*0012*/ 	.short	0x0048
        /*0014*/ 	.byte	0x00, 0xf4, 0x21, 0x00


	//----- nvinfo : EIATTR_KPARAM_INFO
	.align		4
.L_20:
        /*0018*/ 	.byte	0x04, 0x17
        /*001a*/ 	.short	(.L_22 - .L_21)
.L_21:
        /*001c*/ 	.word	0x00000000
        /*0020*/ 	.short	0x000c
        /*0022*/ 	.short	0x0040
        /*0024*/ 	.byte	0x00, 0xf4, 0x21, 0x00


	//----- nvinfo : EIATTR_KPARAM_INFO
	.align		4
.L_22:
        /*0028*/ 	.byte	0x04, 0x17
        /*002a*/ 	.short	(.L_24 - .L_23)
.L_23:
        /*002c*/ 	.word	0x00000000
        /*0030*/ 	.short	0x000b
        /*0032*/ 	.short	0x0038
        /*0034*/ 	.byte	0x00, 0xf0, 0x11, 0x00


	//----- nvinfo : EIATTR_KPARAM_INFO
	.align		4
.L_24:
        /*0038*/ 	.byte	0x04, 0x17
        /*003a*/ 	.short	(.L_26 - .L_25)
.L_25:
        /*003c*/ 	.word	0x00000000
        /*0040*/ 	.short	0x000a
        /*0042*/ 	.short	0x0034
        /*0044*/ 	.byte	0x00, 0xf0, 0x11, 0x00


	//----- nvinfo : EIATTR_KPARAM_INFO
	.align		4
.L_26:
        /*0048*/ 	.byte	0x04, 0x17
        /*004a*/ 	.short	(.L_28 - .L_27)
.L_27:
        /*004c*/ 	.word	0x00000000
        /*0050*/ 	.short	0x0009
        /*0052*/ 	.short	0x0030
        /*0054*/ 	.byte	0x00, 0xf0, 0x11, 0x00


	//----- nvinfo : EIATTR_KPARAM_INFO
	.align		4
.L_28:
        /*0058*/ 	.byte	0x04, 0x17
        /*005a*/ 	.short	(.L_30 - .L_29)
.L_29:
        /*005c*/ 	.word	0x00000000
        /*0060*/ 	.short	0x0008
        /*0062*/ 	.short	0x002c
        /*0064*/ 	.byte	0x00, 0xf0, 0x11, 0x00


	//----- nvinfo : EIATTR_KPARAM_INFO
	.align		4
.L_30:
        /*0068*/ 	.byte	0x04, 0x17
        /*006a*/ 	.short	(.L_32 - .L_31)
.L_31:
        /*006c*/ 	.word	0x00000000
        /*0070*/ 	.short	0x0007
        /*0072*/ 	.short	0x0028
        /*0074*/ 	.byte	0x00, 0xf0, 0x11, 0x00


	//----- nvinfo : EIATTR_KPARAM_INFO
	.align		4
.L_32:
        /*0078*/ 	.byte	0x04, 0x17
        /*007a*/ 	.short	(.L_34 - .L_33)
.L_33:
        /*007c*/ 	.word	0x00000000
        /*0080*/ 	.short	0x0006
        /*0082*/ 	.short	0x0024
        /*0084*/ 	.byte	0x00, 0xf0, 0x11, 0x00


	//----- nvinfo : EIATTR_KPARAM_INFO
	.align		4
.L_34:
        /*0088*/ 	.byte	0x04, 0x17
        /*008a*/ 	.short	(.L_36 - .L_35)
.L_35:
        /*008c*/ 	.word	0x00000000
        /*0090*/ 	.short	0x0005
        /*0092*/ 	.short	0x0020
        /*0094*/ 	.byte	0x00, 0xf0, 0x11, 0x00


	//----- nvinfo : EIATTR_KPARAM_INFO
	.align		4
.L_36:
        /*0098*/ 	.byte	0x04, 0x17
        /*009a*/ 	.short	(.L_38 - .L_37)
.L_37:
        /*009c*/ 	.word	0x00000000
        /*00a0*/ 	.short	0x0004
        /*00a2*/ 	.short	0x001c
        /*00a4*/ 	.byte	0x00, 0xf0, 0x11, 0x00


	//----- nvinfo : EIATTR_KPARAM_INFO
	.align		4
.L_38:
        /*00a8*/ 	.byte	0x04, 0x17
        /*00aa*/ 	.short	(.L_40 - .L_39)
.L_39:
        /*00ac*/ 	.word	0x00000000
        /*00b0*/ 	.short	0x0003
        /*00b2*/ 	.short	0x0018
        /*00b4*/ 	.byte	0x00, 0xf0, 0x11, 0x00


	//----- nvinfo : EIATTR_KPARAM_INFO
	.align		4
.L_40:
        /*00b8*/ 	.byte	0x04, 0x17
        /*00ba*/ 	.short	(.L_42 - .L_41)
.L_41:
        /*00bc*/ 	.word	0x00000000
        /*00c0*/ 	.short	0x0002
        /*00c2*/ 	.short	0x0010
        /*00c4*/ 	.byte	0x00, 0xf4, 0x21, 0x00


	//----- nvinfo : EIATTR_KPARAM_INFO
	.align		4
.L_42:
        /*00c8*/ 	.byte	0x04, 0x17
        /*00ca*/ 	.short	(.L_44 - .L_43)
.L_43:
        /*00cc*/ 	.word	0x00000000
        /*00d0*/ 	.short	0x0001
        /*00d2*/ 	.short	0x0008
        /*00d4*/ 	.byte	0x00, 0xf4, 0x21, 0x00


	//----- nvinfo : EIATTR_KPARAM_INFO
	.align		4
.L_44:
        /*00d8*/ 	.byte	0x04, 0x17
        /*00da*/ 	.short	(.L_46 - .L_45)
.L_45:
        /*00dc*/ 	.word	0x00000000
        /*00e0*/ 	.short	0x0000
        /*00e2*/ 	.short	0x0000
        /*00e4*/ 	.byte	0x00, 0xf4, 0x21, 0x00


	//----- nvinfo : EIATTR_EXPLICIT_CLUSTER
	.align		4
.L_46:
        /*00e8*/ 	.byte	0x01, 0x3e
	.zero		2


	//----- nvinfo : EIATTR_CTA_PER_CLUSTER
	.align		4
        /*00ec*/ 	.byte	0x04, 0x3d
        /*00ee*/ 	.short	(.L_48 - .L_47)
.L_47:
        /*00f0*/ 	.word	0x00000002
        /*00f4*/ 	.word	0x00000001
        /*00f8*/ 	.word	0x00000001


	//----- nvinfo : EIATTR_AT_ENTRY_FRAGMENTS
	.align		4
.L_48:
        /*00fc*/ 	.byte	0x04, 0x4f
        /*00fe*/ 	.short	(.L_50 - .L_49)


	//   ....[0]....
.L_49:
        /*0100*/ 	.word	0x00000004


	//   ....[1]....
        /*0104*/ 	.word	0x00000005


	//----- nvinfo : EIATTR_RESERVED_SMEM_USED
	.align		4
.L_50:
        /*0108*/ 	.byte	0x01, 0x41
	.zero		2


	//----- nvinfo : EIATTR_SPARSE_MMA_MASK
	.align		4
        /*010c*/ 	.byte	0x03, 0x50
        /*010e*/ 	.short	0x0000


	//----- nvinfo : EIATTR_TCGEN05_2CTA_USED
	.align		4
        /*0110*/ 	.byte	0x01, 0x52
	.zero		2


	//----- nvinfo : EIATTR_MAXREG_COUNT
	.align		4
        /*0114*/ 	.byte	0x03, 0x1b
        /*0116*/ 	.short	0x00ff


	//----- nvinfo : EIATTR_NUM_BARRIERS
	.align		4
        /*0118*/ 	.byte	0x02, 0x4c
        /*011a*/ 	.byte	0x01
	.zero		1


	//----- nvinfo : EIATTR_INT_WARP_WIDE_INSTR_OFFSETS
	.align		4
        /*011c*/ 	.byte	0x04, 0x31
        /*011e*/ 	.short	(.L_52 - .L_51)


	//   ....[0]....
.L_51:
        /*0120*/ 	.word	0x00001fd0


	//   ....[1]....
        /*0124*/ 	.word	0x00002000


	//   ....[2]....
        /*0128*/ 	.word	0x000049a0


	//   ....[3]....
        /*012c*/ 	.word	0x00009c10


	//   ....[4]....
        /*0130*/ 	.word	0x00009c60


	//----- nvinfo : EIATTR_COOP_GROUP_MASK_REGIDS
	.align		4
.L_52:
        /*0134*/ 	.byte	0x04, 0x29
        /*0136*/ 	.short	(.L_54 - .L_53)


	//   ....[0]....
.L_53:
        /*0138*/ 	.word	0xffffffff


	//   ....[1]....
        /*013c*/ 	.word	0xffffffff


	//   ....[2]....
        /*0140*/ 	.word	0xffffffff


	//   ....[3]....
        /*0144*/ 	.word	0xffffffff


	//----- nvinfo : EIATTR_COOP_GROUP_INSTR_OFFSETS
	.align		4
.L_54:
        /*0148*/ 	.byte	0x04, 0x28
        /*014a*/ 	.short	(.L_56 - .L_55)


	//   ....[0]....
.L_55:
        /*014c*/ 	.word	0x00000070


	//   ....[1]....
        /*0150*/ 	.word	0x00000670


	//   ....[2]....
        /*0154*/ 	.word	0x00009aa0


	//   ....[3]....
        /*0158*/ 	.word	0x00009d10


	//----- nvinfo : EIATTR_VRC_CTA_INIT_COUNT
	.align		4
.L_56:
        /*015c*/ 	.byte	0x02, 0x4a
        /*015e*/ 	.byte	0x80
	.zero		1


	//----- nvinfo : EIATTR_MBARRIER_INSTR_OFFSETS
	.align		4
        /*0160*/ 	.byte	0x04, 0x39
        /*0162*/ 	.short	(.L_58 - .L_57)


	//   ....[0]....
.L_57:
        /*0164*/ 	.word	0x000002f0
        /*0168*/ 	.word	0x00000009
        /*016c*/ 	.word	0x00000000
        /*0170*/ 	.short	0x010a
        /*0172*/ 	.byte	0xff
	.zero		1


	//   ....[1]....
        /*0174*/ 	.word	0x00000310
        /*0178*/ 	.word	0x00000009
        /*017c*/ 	.word	0x00000000
        /*0180*/ 	.short	0x010a
        /*0182*/ 	.byte	0xff
	.zero		1


	//   ....[2]....
        /*0184*/ 	.word	0x000004e0
        /*0188*/ 	.word	0x0000000b
        /*018c*/ 	.word	0x00000000
        /*0190*/ 	.short	0x010a
        /*0192*/ 	.byte	0xff
	.zero		1


	//   ....[3]....
        /*0194*/ 	.word	0x00000500
        /*0198*/ 	.word	0x0000000b
        /*019c*/ 	.word	0x00000000
        /*01a0*/ 	.short	0x010a
        /*01a2*/ 	.byte	0xff
	.zero		1


	//   ....[4]....
        /*01a4*/ 	.word	0x000005f0
        /*01a8*/ 	.word	0x00000007
        /*01ac*/ 	.word	0x00000000
        /*01b0*/ 	.short	0x0101
        /*01b2*/ 	.byte	0xff
	.zero		1


	//   ....[5]....
        /*01b4*/ 	.word	0x000021d0
        /*01b8*/ 	.word	0x000000ff
        /*01bc*/ 	.word	0x00000000
        /*01c0*/ 	.short	0x0100
        /*01c2*/ 	.byte	0x08
	.zero		1


	//   ....[6]....
        /*01c4*/ 	.word	0x000049e0
        /*01c8*/ 	.word	0x000000ff
        /*01cc*/ 	.word	0x00002008
        /*01d0*/ 	.short	0x0100
        /*01d2*/ 	.byte	0x06
	.zero		1


	//   ....[7]....
        /*01d4*/ 	.word	0x000073e0
        /*01d8*/ 	.word	0x000000ff
        /*01dc*/ 	.word	0x00000000
        /*01e0*/ 	.short	0x010a
        /*01e2*/ 	.byte	0x08
	.zero		1


	//   ....[8]....
        /*01e4*/ 	.word	0x00007dc0
        /*01e8*/ 	.word	0x000000ff
        /*01ec*/ 	.word	0x00000000
        /*01f0*/ 	.short	0x010a
        /*01f2*/ 	.byte	0x08
	.zero		1


	//   ....[9]....
        /*01f4*/ 	.word	0x00007f20
        /*01f8*/ 	.word	0x000000ff
        /*01fc*/ 	.word	0x00002000
        /*0200*/ 	.short	0x0108
        /*0202*/ 	.byte	0x06
	.zero		1


	//   ....[10]....
        /*0204*/ 	.word	0x00007f80
        /*0208*/ 	.word	0x000000ff
        /*020c*/ 	.word	0x00002008
        /*0210*/ 	.short	0x0108
        /*0212*/ 	.byte	0x06
	.zero		1


	//   ....[11]....
        /*0214*/ 	.word	0x00009d40
        /*0218*/ 	.word	0x00000009
        /*021c*/ 	.word	0x00000000
        /*0220*/ 	.short	0x010a
        /*0222*/ 	.byte	0xff
	.zero		1


	//   ....[12]....
        /*0224*/ 	.word	0x00009da0
        /*0228*/ 	.word	0x0000000b
        /*022c*/ 	.word	0x00000000
        /*0230*/ 	.short	0x010a
        /*0232*/ 	.byte	0xff
	.zero		1


	//   ....[13]....
        /*0234*/ 	.word	0x00009df0
        /*0238*/ 	.word	0x000000ff
        /*023c*/ 	.word	0x00000000
        /*0240*/ 	.short	0x010a
        /*0242*/ 	.byte	0x08
	.zero		1


	//   ....[14]....
        /*0244*/ 	.word	0x00009e20
        /*0248*/ 	.word	0x000000ff
        /*024c*/ 	.word	0x00000000
        /*0250*/ 	.short	0x010a
        /*0252*/ 	.byte	0x08
	.zero		1


	//----- nvinfo : EIATTR_NUM_MBARRIERS
	.align		4
.L_58:
        /*0254*/ 	.byte	0x03, 0x38
        /*0256*/ 	.short	0x0002


	//----- nvinfo : EIATTR_EXIT_INSTR_OFFSETS
	.align		4
        /*0258*/ 	.byte	0x04, 0x1c
        /*025a*/ 	.short	(.L_60 - .L_59)


	//   ....[0]....
.L_59:
        /*025c*/ 	.word	0x00009d20


	//----- nvinfo : EIATTR_REQNTID
	.align		4
.L_60:
        /*0260*/ 	.byte	0x04, 0x10
        /*0262*/ 	.short	(.L_62 - .L_61)
.L_61:
        /*0264*/ 	.word	0x00000080
        /*0268*/ 	.word	0x00000001
        /*026c*/ 	.word	0x00000001


	//----- nvinfo : EIATTR_CRS_STACK_SIZE
	.align		4
.L_62:
        /*0270*/ 	.byte	0x04, 0x1e
        /*0272*/ 	.short	(.L_64 - .L_63)
.L_63:
        /*0274*/ 	.word	0x00000000


	//----- nvinfo : EIATTR_CBANK_PARAM_SIZE
	.align		4
.L_64:
        /*0278*/ 	.byte	0x03, 0x19
        /*027a*/ 	.short	0x0050


	//----- nvinfo : EIATTR_PARAM_CBANK
	.align		4
        /*027c*/ 	.byte	0x04, 0x0a
        /*027e*/ 	.short	(.L_66 - .L_65)
	.align		4
.L_65:
        /*0280*/ 	.word	index@(.nv.constant0.matmul_kernel)
        /*0284*/ 	.short	0x0380
        /*0286*/ 	.short	0x0050


	//----- nvinfo : EIATTR_SW_WAR
	.align		4
.L_66:
        /*0288*/ 	.byte	0x04, 0x36
        /*028a*/ 	.short	(.L_68 - .L_67)
.L_67:
        /*028c*/ 	.word	0x00000008
.L_68:


//--------------------- .nv.compat                --------------------------
	.section	.nv.compat,"",@"SHT_CUDA_COMPAT_INFO"
	.align	4
        /*0000*/ 	.byte	0x02, 0x02, 0x02, 0x00, 0x02, 0x05, 0x05, 0x00, 0x02, 0x03, 0x00, 0x00, 0x02, 0x06, 0x01, 0x00


//--------------------- .nv.callgraph             --------------------------
	.section	.nv.callgraph,"",@"SHT_CUDA_CALLGRAPH"
	.align	4
	.sectionentsize	8
	.align		4
        /*0000*/ 	.word	0x00000000
	.align		4
        /*0004*/ 	.word	0xffffffff
	.align		4
        /*0008*/ 	.word	0x00000000
	.align		4
        /*000c*/ 	.word	0xfffffffe
	.align		4
        /*0010*/ 	.word	0x00000000
	.align		4
        /*0014*/ 	.word	0xfffffffd
	.align		4
        /*0018*/ 	.word	0x00000000
	.align		4
        /*001c*/ 	.word	0xfffffffc


//--------------------- .text.matmul_kernel       --------------------------
	.section	.text.matmul_kernel,"ax",@progbits
	.align	128
        .global         matmul_kernel
        .type           matmul_kernel,@function
        .size           matmul_kernel,(.L_x_29 - matmul_kernel)
        .other          matmul_kernel,@"STO_CUDA_ENTRY STV_DEFAULT"
matmul_kernel:
.text.matmul_kernel:
[----:B------:R-:W0:Y:S01]  /*0000*/  LDC R1, c[0x0][0x37c] ;  /* 0x0000df00ff017b82 */ /* 0x000e220000000800 */
[----:B------:R-:W1:Y:S01]  /*0010*/  S2R R3, SR_TID.X ;  /* 0x0000000000037919 */ /* 0x000e620000002100 */
[----:B------:R-:W2:Y:S01]  /*0020*/  LDCU.64 UR16, c[0x0][0x358] ;  /* 0x00006b00ff1077ac */ /* 0x000ea20008000a00 */
[----:B-1----:R-:W-:-:S13]  /*0030*/  ISETP.GE.U32.AND P0, PT, R3, 0x20, PT ;  /* 0x000000200300780c */ /* 0x002fda0003f06070 */
[----:B------:R-:W-:Y:S02]  /*0040*/  VOTEU.ANY UP0, P0 ;  /* 0x0000000000ff7886 */ /* 0x000fe40000000100 */
[----:B0-2---:R-:W-:Y:S05]  /*0050*/  BRA.U UP0, `(.L_x_0) ;  /* 0x0000000500887547 */ /* 0x005fea000b800000 */
[----:B------:R-:W0:Y:S01]  /*0060*/  S2R R13, SR_CgaCtaId ;  /* 0x00000000000d7919 */ /* 0x000e220000008800 */
[----:B------:R-:W-:Y:S01]  /*0070*/  NOP ;  /* 0x0000000000007918 */ /* 0x000fe20000000000 */
[----:B------:R-:W-:-:S04]  /*0080*/  MOV R0, 0x40 ;  /* 0x0000004000007802 */ /* 0x000fc80000000f00 */
[----:B0-----:R-:W-:Y:S02]  /*0090*/  LEA R2, R13, R0, 0x18 ;  /* 0x000000000d027211 */ /* 0x001fe400078ec0ff */
[----:B------:R-:W-:-:S04]  /*00a0*/  MOV R0, 0x400 ;  /* 0x0000040000007802 */ /* 0x000fc80000000f00 */
[----:B------:R-:W0:Y:S01]  /*00b0*/  LDS.U8 R2, [R2] ;  /* 0x0000000002027984 */ /* 0x000e220000000000 */
[----:B------:R-:W-:Y:S02]  /*00c0*/  LEA R0, R13, R0, 0x18 ;  /* 0x000000000d007211 */ /* 0x000fe400078ec0ff */
[----:B0-----:R-:W-:-:S13]  /*00d0*/  ISETP.NE.AND P0, PT, R2, RZ, PT ;  /* 0x000000ff0200720c */ /* 0x001fda0003f05270 */
[----:B------:R-:W-:Y:S05]  /*00e0*/  @P0 BRA `(.L_x_1) ;  /* 0x00000004004c0947 */ /* 0x000fea0003800000 */
[C---:B------:R-:W-:Y:S02]  /*00f0*/  LOP3.LUT R2, R13.reuse, 0x1, RZ, 0xc0, !PT ;  /* 0x000000010d027812 */ /* 0x040fe400078ec0ff */
[----:B------:R-:W-:Y:S02]  /*0100*/  LOP3.LUT R7, R13, 0x1, RZ, 0x3c, !PT ;  /* 0x000000010d077812 */ /* 0x000fe400078e3cff */
[----:B------:R-:W-:-:S13]  /*0110*/  ISETP.NE.U32.AND P0, PT, R2, 0x1, PT ;  /* 0x000000010200780c */ /* 0x000fda0003f05070 */
[----:B------:R-:W-:Y:S05]  /*0120*/  @!P0 BRA `(.L_x_2) ;  /* 0x0000000000c08947 */ /* 0x000fea0003800000 */
[----:B------:R-:W-:Y:S01]  /*0130*/  ELECT P1, URZ, PT ;  /* 0x0000000000ff782f */ /* 0x000fe20003820000 */
[----:B------:R-:W-:-:S12]  /*0140*/  BSSY B0, `(.L_x_2) ;  /* 0x000002e000007945 */ /* 0x000fd80003800000 */
[----:B------:R-:W-:Y:S05]  /*0150*/  @!P1 BRA `(.L_x_3) ;  /* 0x0000000000b09947 */ /* 0x000fea0003800000 */
[----:B------:R-:W-:-:S05]  /*0160*/  UMOV UR4, 0x4 ;  /* 0x0000000400047882 */ /* 0x000fca0000000000 */
[----:B------:R-:W-:Y:S04]  /*0170*/  DEPBAR.LE SB0, 0x36 ;  /* 0x00008d800000791a */ /* 0x000fe80000000000 */
[----:B------:R-:W0:Y:S02]  /*0180*/  UTCATOMSWS.2CTA.FIND_AND_SET.ALIGN UP1, UR4, UR4 ;  /* 0x00000004000475e3 */ /* 0x000e240008220800 */
[----:B0-----:R-:W-:-:S04]  /*0190*/  PLOP3.LUT P1, PT, PT, PT, UP1, 0x80, 0x8 ;  /* 0x000000000008781c */ /* 0x001fc80003f2f018 */
[----:B------:R-:W-:-:S04]  /*01a0*/  SEL R2, RZ, 0xffffffff, !P1 ;  /* 0xffffffffff027807 */ /* 0x000fc80004800000 */
[----:B------:R-:W-:Y:S01]  /*01b0*/  ISETP.NE.AND P1, PT, R2, RZ, PT ;  /* 0x000000ff0200720c */ /* 0x000fe20003f25270 */
[----:B------:R-:W-:-:S12]  /*01c0*/  IMAD.U32 R2, RZ, RZ, UR4 ;  /* 0x00000004ff027e24 */ /* 0x000fd8000f8e00ff */
[----:B------:R-:W-:Y:S05]  /*01d0*/  @P1 BRA `(.L_x_4) ;  /* 0x0000000000241947 */ /* 0x000fea0003800000 */
.L_x_5:
[----:B------:R-:W-:Y:S05]  /*01e0*/  NANOSLEEP 0x64 ;  /* 0x000000640000795d */ /* 0x000fea0003800000 */
[----:B------:R-:W-:-:S05]  /*01f0*/  UMOV UR4, 0x4 ;  /* 0x0000000400047882 */ /* 0x000fca0000000000 */
[----:B------:R-:W-:Y:S04]  /*0200*/  DEPBAR.LE SB0, 0x36 ;  /* 0x00008d800000791a */ /* 0x000fe80000000000 */
[----:B------:R-:W0:Y:S02]  /*0210*/  UTCATOMSWS.2CTA.FIND_AND_SET.ALIGN UP1, UR4, UR4 ;  /* 0x00000004000475e3 */ /* 0x000e240008220800 */
[----:B0-----:R-:W-:-:S04]  /*0220*/  PLOP3.LUT P1, PT, PT, PT, UP1, 0x80, 0x8 ;  /* 0x000000000008781c */ /* 0x001fc80003f2f018 */
[----:B------:R-:W-:-:S04]  /*0230*/  SEL R2, RZ, 0xffffffff, !P1 ;  /* 0xffffffffff027807 */ /* 0x000fc80004800000 */
[----:B------:R-:W-:Y:S01]  /*0240*/  ISETP.NE.AND P1, PT, R2, RZ, PT ;  /* 0x000000ff0200720c */ /* 0x000fe20003f25270 */
[----:B------:R-:W-:-:S12]  /*0250*/  IMAD.U32 R2, RZ, RZ, UR4 ;  /* 0x00000004ff027e24 */ /* 0x000fd8000f8e00ff */
[----:B------:R-:W-:Y:S05]  /*0260*/  @!P1 BRA `(.L_x_5) ;  /* 0xfffffffc00dc9947 */ /* 0x000fea000383ffff */
.L_x_4:
[----:B------:R-:W-:Y:S01]  /*0270*/  MOV R4, 0x60 ;  /* 0x0000006000047802 */ /* 0x000fe20000000f00 */
[----:B------:R-:W-:Y:S01]  /*0280*/  IMAD.MOV.U32 R12, RZ, RZ, 0x4 ;  /* 0x00000004ff0c7424 */ /* 0x000fe200078e00ff */
[----:B------:R-:W-:Y:S01]  /*0290*/  MOV R5, 0x58 ;  /* 0x0000005800057802 */ /* 0x000fe20000000f00 */
[----:B------:R-:W-:Y:S01]  /*02a0*/  IMAD.MOV.U32 R11, RZ, RZ, 0xf ;  /* 0x0000000fff0b7424 */ /* 0x000fe200078e00ff */
[C---:B------:R-:W-:Y:S02]  /*02b0*/  LEA R6, R13.reuse, R4, 0x18 ;  /* 0x000000040d067211 */ /* 0x040fe400078ec0ff */
[----:B------:R-:W-:-:S03]  /*02c0*/  LEA R9, R13, R5, 0x18 ;  /* 0x000000050d097211 */ /* 0x000fc600078ec0ff */
[----:B------:R-:W0:Y:S02]  /*02d0*/  LDS R4, [R6] ;  /* 0x0000000006047984 */ /* 0x000e240000000800 */
[----:B0-----:R-:W-:-:S04]  /*02e0*/  IMAD.U32 R4, R4, -0x80000000, RZ ;  /* 0x8000000004047824 */ /* 0x001fc800078e00ff */
[----:B------:R-:W0:Y:S02]  /*02f0*/  SYNCS.PHASECHK.TRANS64.TRYWAIT P1, [R9+URZ], R4 ;  /* 0x00000004090075a7 */ /* 0x000e2400080211ff */
[----:B0-----:R-:W-:Y:S05]  /*0300*/  @P1 BRA `(.L_x_6) ;  /* 0x0000000000081947 */ /* 0x001fea0003800000 */
[----:B------:R-:W0:Y:S02]  /*0310*/  SYNCS.PHASECHK.TRANS64.TRYWAIT P1, [R9+URZ], R4 ;  /* 0x00000004090075a7 */ /* 0x000e2400080211ff */
[----:B0-----:R-:W-:Y:S05]  /*0320*/  @!P1 BRA `(.L_x_7) ;  /* 0x0000009800809947 */ /* 0x001fea0003800000 */
.L_x_6:
[C---:B0-----:R-:W-:Y:S01]  /*0330*/  PRMT R9, R7.reuse, 0x654, R9 ;  /* 0x0000065407097816 */ /* 0x041fe20000000009 */
[C---:B------:R-:W-:Y:S01]  /*0340*/  IMAD.SHL.U32 R5, R2.reuse, 0x20, RZ ;  /* 0x0000002002057824 */ /* 0x040fe200078e00ff */
[----:B------:R-:W-:Y:S01]  /*0350*/  PRMT R8, R7, 0x654, R0 ;  /* 0x0000065407087816 */ /* 0x000fe20000000000 */
[----:B------:R-:W-:Y:S01]  /*0360*/  IMAD.MOV.U32 R15, RZ, RZ, 0x1 ;  /* 0x00000001ff0f7424 */ /* 0x000fe200078e00ff */
[----:B------:R0:W-:Y:S01]  /*0370*/  SYNCS.ARRIVE.TRANS64.RED RZ, [R9+URZ], R12 ;  /* 0x0000000c09ff79a7 */ /* 0x0001e200080004ff */
[----:B------:R-:W-:Y:S01]  /*0380*/  VIADD R10, R2, 0x10 ;  /* 0x00000010020a7836 */ /* 0x000fe20000000000 */
[----:B------:R0:W-:Y:S01]  /*0390*/  STS [R0], R5 ;  /* 0x0000000500007388 */ /* 0x0001e20000000800 */
[----:B------:R-:W-:-:S03]  /*03a0*/  SHF.L.U32 R4, R11, R2, RZ ;  /* 0x000000020b047219 */ /* 0x000fc600000006ff */
[----:B------:R-:W-:Y:S01]  /*03b0*/  SHF.L.U32 R11, R15, R10, RZ ;  /* 0x0000000a0f0b7219 */ /* 0x000fe200000006ff */
[----:B------:R0:W-:Y:S01]  /*03c0*/  STAS [R8.64], R2 ;  /* 0x0000000208007dbd */ /* 0x0001e2000c0008ff */
[----:B------:R-:W-:Y:S02]  /*03d0*/  MOV R10, 0x50 ;  /* 0x00000050000a7802 */ /* 0x000fe40000000f00 */
[----:B------:R-:W-:Y:S02]  /*03e0*/  LOP3.LUT R4, R11, R4, RZ, 0xfc, !PT ;  /* 0x000000040b047212 */ /* 0x000fe400078efcff */
[----:B------:R-:W-:-:S05]  /*03f0*/  LEA R11, R13, R10, 0x18 ;  /* 0x0000000a0d0b7211 */ /* 0x000fca00078ec0ff */
[----:B------:R0:W-:Y:S04]  /*0400*/  ATOMS.OR RZ, [R11], R4 ;  /* 0x000000040bff738c */ /* 0x0001e80003000000 */
[----:B------:R0:W-:Y:S02]  /*0410*/  ATOMS.XOR RZ, [R6], R15 ;  /* 0x0000000f06ff738c */ /* 0x0001e40003800000 */
.L_x_3:
[----:B------:R-:W-:Y:S05]  /*0420*/  BSYNC B0 ;  /* 0x0000000000007941 */ /* 0x000fea0003800000 */
.L_x_2:
[----:B------:R-:W-:Y:S05]  /*0430*/  @P0 BRA `(.L_x_8) ;  /* 0x0000000000880947 */ /* 0x000fea0003800000 */
[----:B------:R-:W-:Y:S05]  /*0440*/  WARPSYNC.ALL ;  /* 0x0000000000007948 */ /* 0x000fea0003800000 */
[----:B------:R-:W-:Y:S01]  /*0450*/  NOP ;  /* 0x0000000000007918 */ /* 0x000fe20000000000 */
[----:B------:R-:W-:-:S13]  /*0460*/  ELECT P0, URZ, PT ;  /* 0x0000000000ff782f */ /* 0x000fda0003800000 */
[----:B------:R-:W-:Y:S05]  /*0470*/  @!P0 BRA `(.L_x_8) ;  /* 0x0000000000788947 */ /* 0x000fea0003800000 */
[----:B0-----:R-:W-:-:S04]  /*0480*/  MOV R2, 0x60 ;  /* 0x0000006000027802 */ /* 0x001fc80000000f00 */
[----:B------:R-:W-:Y:S02]  /*0490*/  LEA R6, R13, R2, 0x18 ;  /* 0x000000020d067211 */ /* 0x000fe400078ec0ff */
[----:B------:R-:W-:-:S03]  /*04a0*/  MOV R2, 0x58 ;  /* 0x0000005800027802 */ /* 0x000fc60000000f00 */
[----:B------:R-:W0:Y:S01]  /*04b0*/  LDS R4, [R6] ;  /* 0x0000000006047984 */ /* 0x000e220000000800 */
[----:B------:R-:W-:Y:S01]  /*04c0*/  LEA R11, R13, R2, 0x18 ;  /* 0x000000020d0b7211 */ /* 0x000fe200078ec0ff */
[----:B0-----:R-:W-:-:S04]  /*04d0*/  IMAD.U32 R4, R4, -0x80000000, RZ ;  /* 0x8000000004047824 */ /* 0x001fc800078e00ff */
[----:B------:R-:W0:Y:S02]  /*04e0*/  SYNCS.PHASECHK.TRANS64.TRYWAIT P0, [R11+URZ], R4 ;  /* 0x000000040b0075a7 */ /* 0x000e2400080011ff */
[----:B0-----:R-:W-:Y:S05]  /*04f0*/  @P0 BRA `(.L_x_9) ;  /* 0x0000000000080947 */ /* 0x001fea0003800000 */
[----:B------:R-:W0:Y:S02]  /*0500*/  SYNCS.PHASECHK.TRANS64.TRYWAIT P0, [R11+URZ], R4 ;  /* 0x000000040b0075a7 */ /* 0x000e2400080011ff */
[----:B0-----:R-:W-:Y:S05]  /*0510*/  @!P0 BRA `(.L_x_10) ;  /* 0x00000098001c8947 */ /* 0x001fea0003800000 */
.L_x_9:
[----:B------:R-:W1:Y:S01]  /*0520*/  LDS R2, [R0] ;  /* 0x0000000000027984 */ /* 0x000e620000000800 */
[----:B------:R-:W-:Y:S01]  /*0530*/  IMAD.MOV.U32 R9, RZ, RZ, 0xf ;  /* 0x0000000fff097424 */ /* 0x000fe200078e00ff */
[----:B------:R-:W-:Y:S01]  /*0540*/  PRMT R7, R7, 0x654, R11 ;  /* 0x0000065407077816 */ /* 0x000fe2000000000b */
[----:B------:R-:W-:Y:S02]  /*0550*/  IMAD.MOV.U32 R15, RZ, RZ, 0x1 ;  /* 0x00000001ff0f7424 */ /* 0x000fe400078e00ff */
[C---:B01----:R-:W-:Y:S02]  /*0560*/  IMAD.SHL.U32 R5, R2.reuse, 0x20, RZ ;  /* 0x0000002002057824 */ /* 0x043fe400078e00ff */
[----:B------:R-:W-:Y:S01]  /*0570*/  VIADD R4, R2, 0x10 ;  /* 0x0000001002047836 */ /* 0x000fe20000000000 */
[----:B------:R-:W-:Y:S02]  /*0580*/  SHF.L.U32 R2, R9, R2, RZ ;  /* 0x0000000209027219 */ /* 0x000fe400000006ff */
[----:B------:R1:W-:Y:S02]  /*0590*/  STS [R0], R5 ;  /* 0x0000000500007388 */ /* 0x0003e40000000800 */
[----:B------:R-:W-:-:S02]  /*05a0*/  SHF.L.U32 R9, R15, R4, RZ ;  /* 0x000000040f097219 */ /* 0x000fc400000006ff */
[----:B------:R-:W-:Y:S02]  /*05b0*/  MOV R4, 0x50 ;  /* 0x0000005000047802 */ /* 0x000fe40000000f00 */
[----:B------:R-:W-:Y:S02]  /*05c0*/  LOP3.LUT R2, R9, R2, RZ, 0xfc, !PT ;  /* 0x0000000209027212 */ /* 0x000fe400078efcff */
[----:B------:R-:W-:-:S05]  /*05d0*/  LEA R13, R13, R4, 0x18 ;  /* 0x000000040d0d7211 */ /* 0x000fca00078ec0ff */
[----:B------:R1:W-:Y:S01]  /*05e0*/  ATOMS.OR RZ, [R13], R2 ;  /* 0x000000020dff738c */ /* 0x0003e20003000000 */
[----:B------:R1:W-:Y:S03]  /*05f0*/  SYNCS.ARRIVE.TRANS64.RED.A1T0 RZ, [R7+URZ], RZ ;  /* 0x000000ff07ff79a7 */ /* 0x0003e600081004ff */
[----:B------:R1:W-:Y:S01]  /*0600*/  ATOMS.XOR RZ, [R6], R15 ;  /* 0x0000000f06ff738c */ /* 0x0003e20003800000 */
[----:B------:R-:W-:Y:S05]  /*0610*/  BRA `(.L_x_8) ;  /* 0x0000000000107947 */ /* 0x000fea0003800000 */
.L_x_1:
[----:B------:R-:W-:Y:S01]  /*0620*/  IMAD.MOV.U32 R5, RZ, RZ, -0x1 ;  /* 0xffffffffff057424 */ /* 0x000fe200078e00ff */
[----:B------:R-:W-:-:S04]  /*0630*/  MOV R4, 0x660 ;  /* 0x0000066000047802 */ /* 0x000fc80000000f00 */
[----:B------:R0:W-:Y:S03]  /*0640*/  STS [R0], R5 ;  /* 0x0000000500007388 */ /* 0x0001e60000000800 */
[----:B0-----:R-:W-:Y:S05]  /*0650*/  CALL.REL.NOINC `($__internal_1_$__cuda_sm10x_tcgen05_guardrail_trap_phase_invalid_during_alloc) ;  /* 0x0000009800087944 */ /* 0x001fea0003c00000 */
.L_x_8:
[----:B------:R-:W-:Y:S05]  /*0660*/  WARPSYNC.ALL ;  /* 0x0000000000007948 */ /* 0x000fea0003800000 */
[----:B------:R-:W-:Y:S01]  /*0670*/  NOP ;  /* 0x0000000000007918 */ /* 0x000fe20000000000 */
.L_x_0:
[----:B------:R-:W2:Y:S08]  /*0680*/  LDC.64 R74, c[0x0][0x398] ;  /* 0x0000e600ff4a7b82 */ /* 0x000eb00000000a00 */
[----:B------:R-:W3:Y:S02]  /*0690*/  S2UR UR5, SR_CgaSize ;  /* 0x00000000000579c3 */ /* 0x000ee40000008a00 */
[----:B---3--:R-:W-:-:S12]  /*06a0*/  UIMAD UR5, UR5, -0xa0, URZ ;  /* 0xffffff60050578a4 */ /* 0x008fd8000f8e02ff */
[----:B------:R-:W3:Y:S01]  /*06b0*/  LDCU UR5, c[0x0][UR5+0x2b0] ;  /* 0x00005600050577ac */ /* 0x000ee20008000800 */
[----:B------:R-:W-:Y:S01]  /*06c0*/  SHF.R.U32.HI R140, RZ, 0x5, R3 ;  /* 0x00000005ff8c7819 */ /* 0x000fe20000011603 */
[----:B------:R-:W-:Y:S01]  /*06d0*/  UMOV UR6, 0x400 ;  /* 0x0000040000067882 */ /* 0x000fe20000000000 */
[----:B------:R-:W4:Y:S01]  /*06e0*/  LDCU.128 UR12, c[0x0][0x380] ;  /* 0x00007000ff0c77ac */ /* 0x000f220008000c00 */
[----:B------:R-:W5:Y:S08]  /*06f0*/  S2UR UR4, SR_CTAID.X ;  /* 0x00000000000479c3 */ /* 0x000f700000002500 */
[----:B------:R-:W0:Y:S02]  /*0700*/  S2UR UR9, SR_CgaCtaId ;  /* 0x00000000000979c3 */ /* 0x000e240000008800 */
[----:B012---:R-:W-:Y:S01]  /*0710*/  VIADD R0, R75, 0x3f ;  /* 0x0000003f4b007836 */ /* 0x007fe20000000000 */
[----:B------:R-:W-:-:S05]  /*0720*/  IABS R15, R74 ;  /* 0x0000004a000f7213 */ /* 0x000fca0000000000 */
[----:B------:R-:W0:Y:S01]  /*0730*/  LDC.64 R182, c[0x0][0x3a8] ;  /* 0x0000ea00ffb67b82 */ /* 0x000e220000000a00 */
[----:B------:R-:W-:Y:S02]  /*0740*/  IABS R38, R75 ;  /* 0x0000004b00267213 */ /* 0x000fe40000000000 */
[----:B------:R-:W-:Y:S02]  /*0750*/  SHF.R.S32.HI R5, RZ, 0x1f, R0 ;  /* 0x0000001fff057819 */ /* 0x000fe40000011400 */
[----:B-----5:R-:W-:Y:S02]  /*0760*/  I2FP.F32.U32 R6, UR4 ;  /* 0x0000000400067c45 */ /* 0x020fe40008201000 */
[----:B------:R-:W-:-:S03]  /*0770*/  LEA.HI R5, R5, R0, RZ, 0x6 ;  /* 0x0000000005057211 */ /* 0x000fc600078f30ff */
[----:B---3--:R-:W-:Y:S01]  /*0780*/  FMUL R6, R6, UR5 ;  /* 0x0000000506067c20 */ /* 0x008fe20008400000 */
[----:B------:R-:W-:Y:S01]  /*0790*/  SHF.R.S32.HI R5, RZ, 0x6, R5 ;  /* 0x00000006ff057819 */ /* 0x000fe20000011405 */
[----:B------:R-:W-:Y:S01]  /*07a0*/  UMOV UR5, 0x1 ;  /* 0x0000000100057882 */ /* 0x000fe20000000000 */
[----:B------:R-:W-:Y:S01]  /*07b0*/  USHF.L.U32 UR4, UR9, 0x7, URZ ;  /* 0x0000000709047899 */ /* 0x000fe200080006ff */
[----:B------:R-:W-:Y:S01]  /*07c0*/  F2I.U32.TRUNC.NTZ R7, R6 ;  /* 0x0000000600077305 */ /* 0x000fe2000020f000 */
[----:B------:R-:W-:Y:S01]  /*07d0*/  ULEA UR6, UR9, UR6, 0x18 ;  /* 0x0000000609067291 */ /* 0x000fe2000f8ec0ff */
[----:B------:R-:W-:Y:S01]  /*07e0*/  IMAD.SHL.U32 R2, R5, 0x8, RZ ;  /* 0x0000000805027824 */ /* 0x000fe200078e00ff */
[----:B------:R-:W-:-:S04]  /*07f0*/  ULOP3.LUT UR4, UR4, 0x80, URZ, 0xc0, !UPT ;  /* 0x0000008004047892 */ /* 0x000fc8000f8ec0ff */
[----:B------:R-:W-:-:S04]  /*0800*/  IABS R9, R2 ;  /* 0x0000000200097213 */ /* 0x000fc80000000000 */
[----:B------:R-:W1:Y:S08]  /*0810*/  I2F.RP R0, R9 ;  /* 0x0000000900007306 */ /* 0x000e700000209400 */
[----:B-1----:R-:W1:Y:S02]  /*0820*/  MUFU.RCP R0, R0 ;  /* 0x0000000000007308 */ /* 0x002e640000001000 */
[----:B-1----:R-:W-:Y:S01]  /*0830*/  VIADD R4, R0, 0xffffffe ;  /* 0x0ffffffe00047836 */ /* 0x002fe20000000000 */
[----:B------:R-:W-:-:S05]  /*0840*/  IABS R0, R7 ;  /* 0x0000000700007213 */ /* 0x000fca0000000000 */
[----:B------:R1:W2:Y:S02]  /*0850*/  F2I.FTZ.U32.TRUNC.NTZ R5, R4 ;  /* 0x0000000400057305 */ /* 0x0002a4000021f000 */
[----:B-1----:R-:W-:Y:S02]  /*0860*/  IMAD.MOV.U32 R4, RZ, RZ, RZ ;  /* 0x000000ffff047224 */ /* 0x002fe400078e00ff */
[----:B--2---:R-:W-:-:S04]  /*0870*/  IMAD.MOV R8, RZ, RZ, -R5 ;  /* 0x000000ffff087224 */ /* 0x004fc800078e0a05 */
[----:B------:R-:W-:Y:S01]  /*0880*/  IMAD R11, R8, R9, RZ ;  /* 0x00000009080b7224 */ /* 0x000fe200078e02ff */
[----:B------:R-:W-:-:S03]  /*0890*/  IABS R8, R2 ;  /* 0x0000000200087213 */ /* 0x000fc60000000000 */
[----:B------:R-:W-:-:S04]  /*08a0*/  IMAD.HI.U32 R5, R5, R11, R4 ;  /* 0x0000000b05057227 */ /* 0x000fc800078e0004 */
[----:B------:R-:W-:Y:S02]  /*08b0*/  IMAD.MOV R4, RZ, RZ, -R8 ;  /* 0x000000ffff047224 */ /* 0x000fe400078e0a08 */
[----:B------:R-:W-:-:S04]  /*08c0*/  IMAD.HI.U32 R5, R5, R0, RZ ;  /* 0x0000000005057227 */ /* 0x000fc800078e00ff */
[----:B------:R-:W-:Y:S01]  /*08d0*/  IMAD R0, R5, R4, R0 ;  /* 0x0000000405007224 */ /* 0x000fe200078e0200 */
[----:B------:R-:W-:Y:S04]  /*08e0*/  BAR.SYNC.DEFER_BLOCKING 0x0 ;  /* 0x0000000000007b1d */ /* 0x000fe80000010000 */
[----:B------:R-:W-:-:S13]  /*08f0*/  ISETP.GT.U32.AND P1, PT, R9, R0, PT ;  /* 0x000000000900720c */ /* 0x000fda0003f24070 */
[----:B------:R-:W-:Y:S02]  /*0900*/  @!P1 IMAD.IADD R0, R0, 0x1, -R9 ;  /* 0x0000000100009824 */ /* 0x000fe400078e0a09 */
[----:B------:R-:W-:Y:S01]  /*0910*/  @!P1 VIADD R5, R5, 0x1 ;  /* 0x0000000105059836 */ /* 0x000fe20000000000 */
[----:B------:R-:W-:Y:S02]  /*0920*/  ISETP.NE.AND P1, PT, R2, RZ, PT ;  /* 0x000000ff0200720c */ /* 0x000fe40003f25270 */
[----:B------:R-:W-:Y:S02]  /*0930*/  ISETP.GE.U32.AND P0, PT, R0, R9, PT ;  /* 0x000000090000720c */ /* 0x000fe40003f06070 */
[----:B------:R-:W-:-:S04]  /*0940*/  LOP3.LUT R0, R7, R2, RZ, 0x3c, !PT ;  /* 0x0000000207007212 */ /* 0x000fc800078e3cff */
[----:B------:R-:W-:Y:S01]  /*0950*/  ISETP.GE.AND P2, PT, R0, RZ, PT ;  /* 0x000000ff0000720c */ /* 0x000fe20003f46270 */
[----:B------:R-:W-:-:S06]  /*0960*/  VIADD R0, R74, 0xff ;  /* 0x000000ff4a007836 */ /* 0x000fcc0000000000 */
[----:B------:R-:W-:-:S04]  /*0970*/  @P0 VIADD R5, R5, 0x1 ;  /* 0x0000000105050836 */ /* 0x000fc80000000000 */
[----:B------:R-:W-:Y:S01]  /*0980*/  IMAD.MOV.U32 R4, RZ, RZ, R5 ;  /* 0x000000ffff047224 */ /* 0x000fe200078e0005 */
[----:B------:R-:W-:-:S03]  /*0990*/  SHF.R.S32.HI R5, RZ, 0x1f, R0 ;  /* 0x0000001fff057819 */ /* 0x000fc60000011400 */
[----:B------:R-:W-:Y:S01]  /*09a0*/  @!P2 IMAD.MOV R4, RZ, RZ, -R4 ;  /* 0x000000ffff04a224 */ /* 0x000fe200078e0a04 */
[----:B------:R-:W-:Y:S02]  /*09b0*/  @!P1 LOP3.LUT R4, RZ, R2, RZ, 0x33, !PT ;  /* 0x00000002ff049212 */ /* 0x000fe400078e33ff */
[----:B------:R-:W-:-:S03]  /*09c0*/  LEA.HI R5, R5, R0, RZ, 0x8 ;  /* 0x0000000005057211 */ /* 0x000fc600078f40ff */
[----:B------:R-:W-:Y:S02]  /*09d0*/  IMAD.SHL.U32 R8, R4, 0x8, RZ ;  /* 0x0000000804087824 */ /* 0x000fe400078e00ff */
[----:B------:R-:W-:-:S03]  /*09e0*/  IMAD.MOV R4, RZ, RZ, -R4 ;  /* 0x000000ffff047224 */ /* 0x000fc600078e0a04 */
[----:B------:R-:W-:Y:S01]  /*09f0*/  LEA.HI.SX32 R5, R5, -R8, 0x18 ;  /* 0x8000000805057211 */ /* 0x000fe200078fc2ff */
[----:B------:R-:W-:Y:S02]  /*0a00*/  IMAD R10, R2, R4, R7 ;  /* 0x00000004020a7224 */ /* 0x000fe400078e0207 */
[----:B------:R-:W-:Y:S01]  /*0a10*/  IMAD.MOV.U32 R4, RZ, RZ, RZ ;  /* 0x000000ffff047224 */ /* 0x000fe200078e00ff */
[----:B------:R-:W-:Y:S02]  /*0a20*/  VIMNMX R13, PT, PT, R5, 0x8, PT ;  /* 0x00000008050d7848 */ /* 0x000fe40003fe0100 */
[----:B------:R-:W-:Y:S02]  /*0a30*/  IABS R11, R10 ;  /* 0x0000000a000b7213 */ /* 0x000fe40000000000 */
[----:B------:R-:W-:-:S04]  /*0a40*/  IABS R9, R13 ;  /* 0x0000000d00097213 */ /* 0x000fc80000000000 */
[----:B------:R-:W1:Y:S08]  /*0a50*/  I2F.RP R0, R9 ;  /* 0x0000000900007306 */ /* 0x000e700000209400 */
[----:B-1----:R-:W1:Y:S02]  /*0a60*/  MUFU.RCP R0, R0 ;  /* 0x0000000000007308 */ /* 0x002e640000001000 */
[----:B-1----:R-:W-:-:S06]  /*0a70*/  VIADD R5, R0, 0xffffffe ;  /* 0x0ffffffe00057836 */ /* 0x002fcc0000000000 */
[----:B------:R-:W1:Y:S02]  /*0a80*/  F2I.FTZ.U32.TRUNC.NTZ R5, R5 ;  /* 0x0000000500057305 */ /* 0x000e64000021f000 */
[----:B-1----:R-:W-:-:S04]  /*0a90*/  IMAD.MOV R6, RZ, RZ, -R5 ;  /* 0x000000ffff067224 */ /* 0x002fc800078e0a05 */
[----:B------:R-:W-:Y:S02]  /*0aa0*/  IMAD.MOV.U32 R2, RZ, RZ, R6 ;  /* 0x000000ffff027224 */ /* 0x000fe400078e0006 */
[----:B------:R-:W1:Y:S02]  /*0ab0*/  I2F.RP R6, R38 ;  /* 0x0000002600067306 */ /* 0x000e640000209400 */
[----:B------:R-:W-:Y:S01]  /*0ac0*/  IMAD R7, R2, R9, RZ ;  /* 0x0000000902077224 */ /* 0x000fe200078e02ff */
[----:B------:R-:W-:-:S03]  /*0ad0*/  IABS R2, R13 ;  /* 0x0000000d00027213 */ /* 0x000fc60000000000 */
[----:B------:R-:W-:-:S04]  /*0ae0*/  IMAD.HI.U32 R4, R5, R7, R4 ;  /* 0x0000000705047227 */ /* 0x000fc800078e0004 */
[----:B------:R-:W-:Y:S02]  /*0af0*/  IMAD.MOV R0, RZ, RZ, -R2 ;  /* 0x000000ffff007224 */ /* 0x000fe400078e0a02 */
[----:B------:R-:W-:Y:S01]  /*0b00*/  IMAD.HI.U32 R4, R4, R11, RZ ;  /* 0x0000000b04047227 */ /* 0x000fe200078e00ff */
[----:B------:R-:W2:Y:S03]  /*0b10*/  I2F.RP R2, R15 ;  /* 0x0000000f00027306 */ /* 0x000ea60000209400 */
[----:B------:R-:W-:-:S05]  /*0b20*/  IMAD R0, R4, R0, R11 ;  /* 0x0000000004007224 */ /* 0x000fca00078e020b */
[----:B------:R-:W-:Y:S01]  /*0b30*/  ISETP.GT.U32.AND P1, PT, R9, R0, PT ;  /* 0x000000000900720c */ /* 0x000fe20003f24070 */
[----:B-1----:R-:W1:Y:S08]  /*0b40*/  MUFU.RCP R6, R6 ;  /* 0x0000000600067308 */ /* 0x002e700000001000 */
[----:B--2---:R-:W2:Y:S04]  /*0b50*/  MUFU.RCP R2, R2 ;  /* 0x0000000200027308 */ /* 0x004ea80000001000 */
[----:B------:R-:W-:-:S02]  /*0b60*/  @!P1 IMAD.IADD R0, R0, 0x1, -R9 ;  /* 0x0000000100009824 */ /* 0x000fc400078e0a09 */
[----:B------:R-:W-:Y:S01]  /*0b70*/  @!P1 VIADD R4, R4, 0x1 ;  /* 0x0000000104049836 */ /* 0x000fe20000000000 */
[----:B------:R-:W-:Y:S02]  /*0b80*/  ISETP.NE.AND P1, PT, R13, RZ, PT ;  /* 0x000000ff0d00720c */ /* 0x000fe40003f25270 */
[----:B------:R-:W-:Y:S01]  /*0b90*/  ISETP.GE.U32.AND P0, PT, R0, R9, PT ;  /* 0x000000090000720c */ /* 0x000fe20003f06070 */
[----:B-1----:R-:W-:Y:S01]  /*0ba0*/  VIADD R7, R6, 0xffffffe ;  /* 0x0ffffffe06077836 */ /* 0x002fe20000000000 */
[----:B------:R-:W-:Y:S01]  /*0bb0*/  LOP3.LUT R0, R10, R13, RZ, 0x3c, !PT ;  /* 0x0000000d0a007212 */ /* 0x000fe200078e3cff */
[----:B------:R-:W-:-:S03]  /*0bc0*/  IMAD.MOV.U32 R6, RZ, RZ, RZ ;  /* 0x000000ffff067224 */ /* 0x000fc600078e00ff */
[----:B------:R-:W-:Y:S01]  /*0bd0*/  ISETP.GE.AND P2, PT, R0, RZ, PT ;  /* 0x000000ff0000720c */ /* 0x000fe20003f46270 */
[----:B------:R-:W1:Y:S06]  /*0be0*/  F2I.FTZ.U32.TRUNC.NTZ R7, R7 ;  /* 0x0000000700077305 */ /* 0x000e6c000021f000 */
[----:B------:R-:W-:-:S04]  /*0bf0*/  @P0 VIADD R4, R4, 0x1 ;  /* 0x0000000104040836 */ /* 0x000fc80000000000 */
[----:B------:R-:W-:Y:S02]  /*0c00*/  IMAD.MOV.U32 R12, RZ, RZ, R4 ;  /* 0x000000ffff0c7224 */ /* 0x000fe400078e0004 */
[----:B--2---:R-:W-:Y:S02]  /*0c10*/  VIADD R4, R2, 0xffffffe ;  /* 0x0ffffffe02047836 */ /* 0x004fe40000000000 */
[----:B------:R-:W-:Y:S01]  /*0c20*/  @!P2 IMAD.MOV R12, RZ, RZ, -R12 ;  /* 0x000000ffff0ca224 */ /* 0x000fe200078e0a0c */
[----:B------:R-:W-:Y:S01]  /*0c30*/  @!P1 LOP3.LUT R12, RZ, R13, RZ, 0x33, !PT ;  /* 0x0000000dff0c9212 */ /* 0x000fe200078e33ff */
[----:B------:R2:W3:Y:S01]  /*0c40*/  F2I.FTZ.U32.TRUNC.NTZ R5, R4 ;  /* 0x0000000400057305 */ /* 0x0004e2000021f000 */
[----:B-1----:R-:W-:-:S03]  /*0c50*/  IMAD.MOV R11, RZ, RZ, -R7 ;  /* 0x000000ffff0b7224 */ /* 0x002fc600078e0a07 */
[----:B------:R-:W-:Y:S02]  /*0c60*/  IMAD.MOV R0, RZ, RZ, -R12 ;  /* 0x000000ffff007224 */ /* 0x000fe400078e0a0c */
[----:B------:R-:W-:Y:S02]  /*0c70*/  IMAD R11, R11, R38, RZ ;  /* 0x000000260b0b7224 */ /* 0x000fe400078e02ff */
[----:B------:R-:W-:Y:S02]  /*0c80*/  IMAD R0, R13, R0, R10 ;  /* 0x000000000d007224 */ /* 0x000fe400078e020a */
[----:B--2---:R-:W-:Y:S02]  /*0c90*/  IMAD.MOV.U32 R4, RZ, RZ, RZ ;  /* 0x000000ffff047224 */ /* 0x004fe400078e00ff */
[----:B------:R-:W-:Y:S01]  /*0ca0*/  IMAD.IADD R0, R8, 0x1, R0 ;  /* 0x0000000108007824 */ /* 0x000fe200078e0200 */
[----:B------:R-:W-:Y:S01]  /*0cb0*/  LOP3.LUT R8, R3, 0x7f, RZ, 0xc0, !PT ;  /* 0x0000007f03087812 */ /* 0x000fe200078ec0ff */
[----:B------:R-:W-:-:S03]  /*0cc0*/  IMAD.HI.U32 R7, R7, R11, R6 ;  /* 0x0000000b07077227 */ /* 0x000fc600078e0006 */
[----:B------:R-:W-:Y:S01]  /*0cd0*/  LEA R9, R0, UR4, 0x8 ;  /* 0x0000000400097c11 */ /* 0x000fe2000f8e40ff */
[----:B---3--:R-:W-:Y:S01]  /*0ce0*/  IMAD.MOV R2, RZ, RZ, -R5 ;  /* 0x000000ffff027224 */ /* 0x008fe200078e0a05 */
[----:B------:R-:W-:-:S03]  /*0cf0*/  USHF.L.U32 UR4, UR9, 0x5, URZ ;  /* 0x0000000509047899 */ /* 0x000fc600080006ff */
[----:B------:R-:W-:Y:S02]  /*0d00*/  IMAD.MOV.U32 R0, RZ, RZ, R2 ;  /* 0x000000ffff007224 */ /* 0x000fe400078e0002 */
[----:B------:R-:W-:Y:S02]  /*0d10*/  IMAD.IADD R2, R8, 0x1, R9 ;  /* 0x0000000108027824 */ /* 0x000fe400078e0209 */
[----:B------:R-:W-:Y:S02]  /*0d20*/  IMAD R9, R0, R15, RZ ;  /* 0x0000000f00097224 */ /* 0x000fe400078e02ff */
[----:B------:R-:W-:Y:S01]  /*0d30*/  IMAD.SHL.U32 R0, R12, 0x40, RZ ;  /* 0x000000400c007824 */ /* 0x000fe200078e00ff */
[----:B------:R-:W-:Y:S01]  /*0d40*/  IABS R10, R2 ;  /* 0x00000002000a7213 */ /* 0x000fe20000000000 */
[----:B------:R-:W-:Y:S01]  /*0d50*/  IMAD.HI.U32 R4, R5, R9, R4 ;  /* 0x0000000905047227 */ /* 0x000fe200078e0004 */
[----:B------:R-:W-:-:S04]  /*0d60*/  LEA.HI R5, R3, UR4, RZ, 0x1a ;  /* 0x0000000403057c11 */ /* 0x000fc8000f8fd0ff */
[----:B------:R-:W-:Y:S01]  /*0d70*/  LOP3.LUT R9, R0, 0x21, R5, 0xf8, !PT ;  /* 0x0000002100097812 */ /* 0x000fe200078ef805 */
[----:B------:R-:W-:-:S03]  /*0d80*/  IMAD.HI.U32 R4, R4, R10, RZ ;  /* 0x0000000a04047227 */ /* 0x000fc600078e00ff */
[----:B------:R-:W-:Y:S01]  /*0d90*/  IABS R16, R9 ;  /* 0x0000000900107213 */ /* 0x000fe20000000000 */
[----:B------:R-:W-:Y:S01]  /*0da0*/  IMAD.MOV R4, RZ, RZ, -R4 ;  /* 0x000000ffff047224 */ /* 0x000fe200078e0a04 */
[C---:B------:R-:W-:Y:S02]  /*0db0*/  LOP3.LUT R23, R9.reuse, 0x4, RZ, 0xfc, !PT ;  /* 0x0000000409177812 */ /* 0x040fe400078efcff */
[----:B------:R-:W-:Y:S01]  /*0dc0*/  LOP3.LUT R40, R9, 0x6, RZ, 0xfc, !PT ;  /* 0x0000000609287812 */ /* 0x000fe200078efcff */
[----:B------:R-:W-:Y:S01]  /*0dd0*/  IMAD R6, R15, R4, R10 ;  /* 0x000000040f067224 */ /* 0x000fe200078e020a */
[----:B------:R-:W-:Y:S01]  /*0de0*/  IABS R19, R23 ;  /* 0x0000001700137213 */ /* 0x000fe20000000000 */
[----:B------:R-:W1:Y:S01]  /*0df0*/  LDC.64 R4, c[0x0][0x3a0] ;  /* 0x0000e800ff047b82 */ /* 0x000e620000000a00 */
[----:B------:R-:W-:Y:S01]  /*0e00*/  IMAD.HI.U32 R10, R7, R16, RZ ;  /* 0x00000010070a7227 */ /* 0x000fe200078e00ff */
[----:B------:R-:W-:Y:S02]  /*0e10*/  IABS R20, R40 ;  /* 0x0000002800147213 */ /* 0x000fe40000000000 */
[----:B------:R-:W-:Y:S01]  /*0e20*/  ISETP.GT.U32.AND P0, PT, R15, R6, PT ;  /* 0x000000060f00720c */ /* 0x000fe20003f04070 */
[----:B------:R-:W-:Y:S01]  /*0e30*/  IMAD.MOV R17, RZ, RZ, -R10 ;  /* 0x000000ffff117224 */ /* 0x000fe200078e0a0a */
[----:B------:R-:W-:Y:S01]  /*0e40*/  LOP3.LUT R22, R9, 0x2, RZ, 0xfc, !PT ;  /* 0x0000000209167812 */ /* 0x000fe200078efcff */
[----:B------:R-:W-:Y:S01]  /*0e50*/  IMAD.HI.U32 R12, R7, R19, RZ ;  /* 0x00000013070c7227 */ /* 0x000fe200078e00ff */
[----:B------:R-:W-:-:S02]  /*0e60*/  LOP3.LUT R41, R9, 0x8, RZ, 0xfc, !PT ;  /* 0x0000000809297812 */ /* 0x000fc400078efcff */
[----:B------:R-:W-:Y:S01]  /*0e70*/  IABS R18, R22 ;  /* 0x0000001600127213 */ /* 0x000fe20000000000 */
[----:B------:R-:W-:Y:S01]  /*0e80*/  IMAD R10, R38, R17, R16 ;  /* 0x00000011260a7224 */ /* 0x000fe200078e0210 */
[----:B------:R-:W-:Y:S01]  /*0e90*/  LOP3.LUT R44, R9, 0xc, RZ, 0xfc, !PT ;  /* 0x0000000c092c7812 */ /* 0x000fe200078efcff */
[----:B------:R-:W-:Y:S01]  /*0ea0*/  IMAD.HI.U32 R13, R7, R20, RZ ;  /* 0x00000014070d7227 */ /* 0x000fe200078e00ff */
[----:B------:R-:W-:Y:S02]  /*0eb0*/  IABS R21, R41 ;  /* 0x0000002900157213 */ /* 0x000fe40000000000 */
[C---:B------:R-:W-:Y:S01]  /*0ec0*/  LOP3.LUT R45, R9.reuse, 0xe, RZ, 0xfc, !PT ;  /* 0x0000000e092d7812 */ /* 0x040fe200078efcff */
[----:B------:R-:W-:Y:S01]  /*0ed0*/  @!P0 IMAD.IADD R6, R6, 0x1, -R15 ;  /* 0x0000000106068824 */ /* 0x000fe200078e0a0f */
[C---:B------:R-:W-:Y:S01]  /*0ee0*/  LOP3.LUT R46, R9.reuse, 0x10, RZ, 0xfc, !PT ;  /* 0x00000010092e7812 */ /* 0x040fe200078efcff */
[----:B------:R-:W-:Y:S01]  /*0ef0*/  IMAD.MOV R12, RZ, RZ, -R12 ;  /* 0x000000ffff0c7224 */ /* 0x000fe200078e0a0c */
[----:B------:R-:W-:Y:S01]  /*0f00*/  LOP3.LUT R47, R9, 0x12, RZ, 0xfc, !PT ;  /* 0x00000012092f7812 */ /* 0x000fe200078efcff */
[----:B------:R-:W-:Y:S01]  /*0f10*/  IMAD.MOV R13, RZ, RZ, -R13 ;  /* 0x000000ffff0d7224 */ /* 0x000fe200078e0a0d */
[----:B------:R-:W-:Y:S01]  /*0f20*/  ISETP.GT.U32.AND P0, PT, R15, R6, PT ;  /* 0x000000060f00720c */ /* 0x000fe20003f04070 */
[----:B------:R-:W-:Y:S01]  /*0f30*/  IMAD R12, R38, R12, R19 ;  /* 0x0000000c260c7224 */ /* 0x000fe200078e0213 */
[C---:B------:R-:W-:Y:S01]  /*0f40*/  LOP3.LUT R19, R9.reuse, 0xa, RZ, 0xfc, !PT ;  /* 0x0000000a09137812 */ /* 0x040fe200078efcff */
[C---:B-1----:R-:W-:Y:S01]  /*0f50*/  VIADD R16, R4.reuse, 0xffffffed ;  /* 0xffffffed04107836 */ /* 0x042fe20000000000 */
[C---:B------:R-:W-:Y:S01]  /*0f60*/  LOP3.LUT R48, R9.reuse, 0x14, RZ, 0xfc, !PT ;  /* 0x0000001409307812 */ /* 0x040fe200078efcff */
[----:B------:R-:W-:Y:S01]  /*0f70*/  VIADD R17, R4, 0xffffffec ;  /* 0xffffffec04117836 */ /* 0x000fe20000000000 */
[----:B------:R-:W-:Y:S01]  /*0f80*/  LOP3.LUT R49, R9, 0x16, RZ, 0xfc, !PT ;  /* 0x0000001609317812 */ /* 0x000fe200078efcff */
[----:B------:R-:W-:Y:S01]  /*0f90*/  IMAD R13, R38, R13, R20 ;  /* 0x0000000d260d7224 */ /* 0x000fe200078e0214 */
[----:B------:R-:W-:Y:S01]  /*0fa0*/  ISETP.GE.U32.AND P3, PT, R16, 0x7fffffae, PT ;  /* 0x7fffffae1000780c */ /* 0x000fe20003f66070 */
[C---:B------:R-:W-:Y:S01]  /*0fb0*/  VIADD R16, R4.reuse, 0xffffffe8 ;  /* 0xffffffe804107836 */ /* 0x040fe20000000000 */
[----:B------:R-:W-:Y:S01]  /*0fc0*/  ISETP.GE.U32.AND P6, PT, R17, 0x7fffffad, PT ;  /* 0x7fffffad1100780c */ /* 0x000fe20003fc6070 */
[----:B------:R-:W-:Y:S01]  /*0fd0*/  VIADD R17, R4, 0xffffffef ;  /* 0xffffffef04117836 */ /* 0x000fe20000000000 */
[----:B------:R-:W-:Y:S01]  /*0fe0*/  SEL R27, RZ, 0x1fffe, P3 ;  /* 0x0001fffeff1b7807 */ /* 0x000fe20001800000 */
[----:B------:R-:W-:Y:S01]  /*0ff0*/  @!P0 IMAD.IADD R6, R6, 0x1, -R15 ;  /* 0x0000000106068824 */ /* 0x000fe200078e0a0f */
[----:B------:R-:W-:Y:S01]  /*1000*/  ISETP.GE.U32.AND P4, PT, R16, 0x7fffffa9, PT ;  /* 0x7fffffa91000780c */ /* 0x000fe20003f86070 */
[C---:B------:R-:W-:Y:S01]  /*1010*/  VIADD R15, R4.reuse, 0xffffffee ;  /* 0xffffffee040f7836 */ /* 0x040fe20000000000 */
[----:B------:R-:W-:Y:S01]  /*1020*/  SEL R26, RZ, 0x1, P6 ;  /* 0x00000001ff1a7807 */ /* 0x000fe20003000000 */
[----:B------:R-:W-:Y:S01]  /*1030*/  VIADD R16, R4, 0xffffffe4 ;  /* 0xffffffe404107836 */ /* 0x000fe20000000000 */
[----:B------:R-:W-:Y:S01]  /*1040*/  SEL R30, RZ, 0x1, P4 ;  /* 0x00000001ff1e7807 */ /* 0x000fe20002000000 */
[----:B------:R-:W-:Y:S01]  /*1050*/  IMAD.HI.U32 R11, R7, R18, RZ ;  /* 0x00000012070b7227 */ /* 0x000fe200078e00ff */
[----:B------:R-:W-:-:S02]  /*1060*/  ISETP.GE.U32.AND P1, PT, R15, 0x7fffffaf, PT ;  /* 0x7fffffaf0f00780c */ /* 0x000fc40003f26070 */
[----:B------:R-:W-:Y:S01]  /*1070*/  ISETP.GE.U32.AND P3, PT, R16, 0x7fffffa5, PT ;  /* 0x7fffffa51000780c */ /* 0x000fe20003f66070 */
[C---:B------:R-:W-:Y:S01]  /*1080*/  VIADD R15, R4.reuse, 0xffffffe9 ;  /* 0xffffffe9040f7836 */ /* 0x040fe20000000000 */
[----:B------:R-:W-:Y:S01]  /*1090*/  SEL R24, RZ, 0x4, P1 ;  /* 0x00000004ff187807 */ /* 0x000fe20000800000 */
[C---:B------:R-:W-:Y:S01]  /*10a0*/  VIADD R16, R4.reuse, 0xffffffe7 ;  /* 0xffffffe704107836 */ /* 0x040fe20000000000 */
[----:B------:R-:W-:Y:S01]  /*10b0*/  ISETP.GE.U32.AND P2, PT, R17, 0x7fffffb0, PT ;  /* 0x7fffffb01100780c */ /* 0x000fe20003f46070 */
[C---:B------:R-:W-:Y:S01]  /*10c0*/  VIADD R17, R4.reuse, 0xffffffea ;  /* 0xffffffea04117836 */ /* 0x040fe20000000000 */
[----:B------:R-:W-:Y:S01]  /*10d0*/  ISETP.GE.U32.AND P5, PT, R15, 0x7fffffaa, PT ;  /* 0x7fffffaa0f00780c */ /* 0x000fe20003fa6070 */
[----:B------:R-:W-:Y:S01]  /*10e0*/  VIADD R15, R4, 0xffffffeb ;  /* 0xffffffeb040f7836 */ /* 0x000fe20000000000 */
[----:B------:R-:W-:Y:S01]  /*10f0*/  ISETP.GE.U32.AND P4, PT, R16, 0x7fffffa8, PT ;  /* 0x7fffffa81000780c */ /* 0x000fe20003f86070 */
[C---:B------:R-:W-:Y:S01]  /*1100*/  VIADD R16, R4.reuse, 0xffffffe2 ;  /* 0xffffffe204107836 */ /* 0x040fe20000000000 */
[----:B------:R-:W-:Y:S01]  /*1110*/  SEL R31, RZ, 0x1fffe, P5 ;  /* 0x0001fffeff1f7807 */ /* 0x000fe20002800000 */
[----:B------:R-:W-:Y:S01]  /*1120*/  IMAD.MOV R11, RZ, RZ, -R11 ;  /* 0x000000ffff0b7224 */ /* 0x000fe200078e0a0b */
[----:B------:R-:W-:Y:S01]  /*1130*/  ISETP.GE.U32.AND P6, PT, R15, 0x7fffffac, PT ;  /* 0x7fffffac0f00780c */ /* 0x000fe20003fc6070 */
[C---:B------:R-:W-:Y:S01]  /*1140*/  VIADD R15, R4.reuse, 0xffffffe5 ;  /* 0xffffffe5040f7836 */ /* 0x040fe20000000000 */
[----:B------:R-:W-:Y:S01]  /*1150*/  ISETP.GE.U32.AND P0, PT, R17, 0x7fffffab, PT ;  /* 0x7fffffab1100780c */ /* 0x000fe20003f06070 */
[----:B------:R-:W-:Y:S01]  /*1160*/  VIADD R17, R4, 0xffffffe6 ;  /* 0xffffffe604117836 */ /* 0x000fe20000000000 */
[----:B------:R-:W-:Y:S01]  /*1170*/  SEL R29, RZ, 0x7fff8, P6 ;  /* 0x0007fff8ff1d7807 */ /* 0x000fe20003000000 */
[----:B------:R-:W-:Y:S01]  /*1180*/  IMAD R11, R38, R11, R18 ;  /* 0x0000000b260b7224 */ /* 0x000fe200078e0212 */
[----:B------:R-:W-:Y:S01]  /*1190*/  ISETP.GE.U32.AND P1, PT, R15, 0x7fffffa6, PT ;  /* 0x7fffffa60f00780c */ /* 0x000fe20003f26070 */
[----:B------:R-:W-:Y:S01]  /*11a0*/  VIADD R15, R4, 0xffffffe1 ;  /* 0xffffffe1040f7836 */ /* 0x000fe20000000000 */
[----:B------:R-:W-:Y:S01]  /*11b0*/  ISETP.GE.U32.AND P6, PT, R16, 0x7fffffa3, PT ;  /* 0x7fffffa31000780c */ /* 0x000fe20003fc6070 */
[----:B------:R-:W-:Y:S01]  /*11c0*/  IMAD.HI.U32 R14, R7, R21, RZ ;  /* 0x00000015070e7227 */ /* 0x000fe200078e00ff */
[----:B------:R-:W-:-:S02]  /*11d0*/  IABS R16, R19 ;  /* 0x0000001300107213 */ /* 0x000fc40000000000 */
[----:B------:R-:W-:Y:S01]  /*11e0*/  ISETP.GE.U32.AND P5, PT, R15, 0x7fffffa2, PT ;  /* 0x7fffffa20f00780c */ /* 0x000fe20003fa6070 */
[----:B------:R-:W-:Y:S01]  /*11f0*/  VIADD R15, R4, 0xffffffe3 ;  /* 0xffffffe3040f7836 */ /* 0x000fe20000000000 */
[----:B------:R-:W-:Y:S01]  /*1200*/  SEL R36, RZ, 0x4, P6 ;  /* 0x00000004ff247807 */ /* 0x000fe20003000000 */
[----:B------:R-:W-:Y:S01]  /*1210*/  IMAD.MOV R14, RZ, RZ, -R14 ;  /* 0x000000ffff0e7224 */ /* 0x000fe200078e0a0e */
[----:B------:R-:W-:Y:S01]  /*1220*/  SEL R39, RZ, 0x1fffe, P5 ;  /* 0x0001fffeff277807 */ /* 0x000fe20002800000 */
[----:B------:R-:W-:Y:S01]  /*1230*/  IMAD.IADD R30, R30, 0x1, R31 ;  /* 0x000000011e1e7824 */ /* 0x000fe200078e021f */
[C---:B------:R-:W-:Y:S01]  /*1240*/  ISETP.GT.U32.AND P5, PT, R38.reuse, R12, PT ;  /* 0x0000000c2600720c */ /* 0x040fe20003fa4070 */
[C---:B------:R-:W-:Y:S01]  /*1250*/  IMAD R14, R38.reuse, R14, R21 ;  /* 0x0000000e260e7224 */ /* 0x040fe200078e0215 */
[----:B------:R-:W-:Y:S01]  /*1260*/  ISETP.GT.U32.AND P6, PT, R38, R13, PT ;  /* 0x0000000d2600720c */ /* 0x000fe20003fc4070 */
[----:B------:R-:W-:Y:S01]  /*1270*/  IMAD.IADD R26, R26, 0x1, R27 ;  /* 0x000000011a1a7824 */ /* 0x000fe200078e021b */
[----:B------:R-:W-:-:S02]  /*1280*/  SEL R28, RZ, 0x4, P0 ;  /* 0x00000004ff1c7807 */ /* 0x000fc40000000000 */
[----:B------:R-:W-:Y:S02]  /*1290*/  SEL R35, RZ, 0x1fffe, P1 ;  /* 0x0001fffeff237807 */ /* 0x000fe40000800000 */
[----:B------:R-:W-:Y:S02]  /*12a0*/  ISETP.GT.U32.AND P0, PT, R38, R10, PT ;  /* 0x0000000a2600720c */ /* 0x000fe40003f04070 */
[----:B------:R-:W-:Y:S01]  /*12b0*/  ISETP.NE.U32.AND P1, PT, R8, RZ, PT ;  /* 0x000000ff0800720c */ /* 0x000fe20003f25070 */
[----:B------:R-:W-:Y:S01]  /*12c0*/  IMAD.HI.U32 R8, R7, R16, RZ ;  /* 0x0000001007087227 */ /* 0x000fe200078e00ff */
[----:B------:R-:W-:Y:S02]  /*12d0*/  SEL R25, RZ, 0x7fff8, P2 ;  /* 0x0007fff8ff197807 */ /* 0x000fe40001000000 */
[----:B------:R-:W-:Y:S01]  /*12e0*/  ISETP.GE.U32.AND P2, PT, R17, 0x7fffffa7, PT ;  /* 0x7fffffa71100780c */ /* 0x000fe20003f46070 */
[--C-:B------:R-:W-:Y:S01]  /*12f0*/  @!P5 IMAD.IADD R12, R12, 0x1, -R38.reuse ;  /* 0x000000010c0cd824 */ /* 0x100fe200078e0a26 */
[----:B------:R-:W-:Y:S01]  /*1300*/  SEL R33, RZ, 0x7fff8, P4 ;  /* 0x0007fff8ff217807 */ /* 0x000fe20002000000 */
[----:B------:R-:W-:Y:S01]  /*1310*/  @!P6 IMAD.IADD R13, R13, 0x1, -R38 ;  /* 0x000000010d0de824 */ /* 0x000fe200078e0a26 */
[C---:B------:R-:W-:Y:S01]  /*1320*/  ISETP.GT.U32.AND P4, PT, R38.reuse, R11, PT ;  /* 0x0000000b2600720c */ /* 0x040fe20003f84070 */
[----:B------:R-:W-:Y:S01]  /*1330*/  IMAD.MOV R17, RZ, RZ, -R8 ;  /* 0x000000ffff117224 */ /* 0x000fe200078e0a08 */
[----:B------:R-:W-:Y:S01]  /*1340*/  ISETP.GT.U32.AND P6, PT, R38, R12, PT ;  /* 0x0000000c2600720c */ /* 0x000fe20003fc4070 */
[----:B------:R-:W-:Y:S01]  /*1350*/  @!P0 IMAD.IADD R10, R10, 0x1, -R38 ;  /* 0x000000010a0a8824 */ /* 0x000fe200078e0a26 */
[----:B------:R-:W-:Y:S01]  /*1360*/  IABS R18, R44 ;  /* 0x0000002c00127213 */ /* 0x000fe20000000000 */
[----:B------:R-:W-:Y:S01]  /*1370*/  IMAD R8, R38, R17, R16 ;  /* 0x0000001126087224 */ /* 0x000fe200078e0210 */
[----:B------:R-:W-:-:S02]  /*1380*/  SEL R34, RZ, 0x1, P3 ;  /* 0x00000001ff227807 */ /* 0x000fc40001800000 */
[----:B------:R-:W-:Y:S01]  /*1390*/  ISETP.GE.U32.AND P3, PT, R15, 0x7fffffa4, PT ;  /* 0x7fffffa40f00780c */ /* 0x000fe20003f66070 */
[----:B------:R-:W-:Y:S01]  /*13a0*/  IMAD.HI.U32 R15, R7, R18, RZ ;  /* 0x00000012070f7227 */ /* 0x000fe200078e00ff */
[----:B------:R-:W-:Y:S02]  /*13b0*/  SEL R32, RZ, 0x4, P2 ;  /* 0x00000004ff207807 */ /* 0x000fe40001000000 */
[C---:B------:R-:W-:Y:S01]  /*13c0*/  ISETP.GT.U32.AND P2, PT, R38.reuse, R10, PT ;  /* 0x0000000a2600720c */ /* 0x040fe20003f44070 */
[----:B------:R-:W-:Y:S01]  /*13d0*/  IMAD.MOV R15, RZ, RZ, -R15 ;  /* 0x000000ffff0f7224 */ /* 0x000fe200078e0a0f */
[----:B------:R-:W-:Y:S01]  /*13e0*/  ISETP.GT.U32.AND P0, PT, R38, R14, PT ;  /* 0x0000000e2600720c */ /* 0x000fe20003f04070 */
[--C-:B------:R-:W-:Y:S01]  /*13f0*/  @!P6 IMAD.IADD R12, R12, 0x1, -R38.reuse ;  /* 0x000000010c0ce824 */ /* 0x100fe200078e0a26 */
[C---:B------:R-:W-:Y:S01]  /*1400*/  ISETP.GT.U32.AND P6, PT, R38.reuse, R8, PT ;  /* 0x000000082600720c */ /* 0x040fe20003fc4070 */
[----:B------:R-:W-:Y:S01]  /*1410*/  @!P4 IMAD.IADD R11, R11, 0x1, -R38 ;  /* 0x000000010b0bc824 */ /* 0x000fe200078e0a26 */
[----:B------:R-:W-:Y:S01]  /*1420*/  SEL R37, RZ, 0x7fff8, P3 ;  /* 0x0007fff8ff257807 */ /* 0x000fe20001800000 */
[----:B------:R-:W-:Y:S01]  /*1430*/  IMAD R15, R38, R15, R18 ;  /* 0x0000000f260f7224 */ /* 0x000fe200078e0212 */
[----:B------:R-:W-:Y:S01]  /*1440*/  ISETP.GE.AND P3, PT, R9, RZ, PT ;  /* 0x000000ff0900720c */ /* 0x000fe20003f66270 */
[----:B------:R-:W-:Y:S01]  /*1450*/  IMAD.IADD R34, R34, 0x1, R35 ;  /* 0x0000000122227824 */ /* 0x000fe200078e0223 */
[----:B------:R-:W-:-:S02]  /*1460*/  ISETP.GT.U32.AND P4, PT, R38, R11, PT ;  /* 0x0000000b2600720c */ /* 0x000fc40003f84070 */
[----:B------:R-:W-:Y:S01]  /*1470*/  IABS R21, R45 ;  /* 0x0000002d00157213 */ /* 0x000fe20000000000 */
[--C-:B------:R-:W-:Y:S01]  /*1480*/  @!P2 IMAD.IADD R10, R10, 0x1, -R38.reuse ;  /* 0x000000010a0aa824 */ /* 0x100fe200078e0a26 */
[----:B------:R-:W-:Y:S01]  /*1490*/  ISETP.GE.AND P2, PT, R22, RZ, PT ;  /* 0x000000ff1600720c */ /* 0x000fe20003f46270 */
[--C-:B------:R-:W-:Y:S01]  /*14a0*/  @!P0 IMAD.IADD R14, R14, 0x1, -R38.reuse ;  /* 0x000000010e0e8824 */ /* 0x100fe200078e0a26 */
[----:B------:R-:W-:Y:S01]  /*14b0*/  IABS R22, R46 ;  /* 0x0000002e00167213 */ /* 0x000fe20000000000 */
[--C-:B------:R-:W-:Y:S01]  /*14c0*/  @!P6 IMAD.IADD R8, R8, 0x1, -R38.reuse ;  /* 0x000000010808e824 */ /* 0x100fe200078e0a26 */
[C---:B------:R-:W-:Y:S01]  /*14d0*/  ISETP.GT.U32.AND P6, PT, R38.reuse, R15, PT ;  /* 0x0000000f2600720c */ /* 0x040fe20003fc4070 */
[----:B------:R-:W-:Y:S01]  /*14e0*/  IMAD.HI.U32 R16, R7, R21, RZ ;  /* 0x0000001507107227 */ /* 0x000fe200078e00ff */
[C---:B------:R-:W-:Y:S02]  /*14f0*/  ISETP.GT.U32.AND P0, PT, R38.reuse, R14, PT ;  /* 0x0000000e2600720c */ /* 0x040fe40003f04070 */
[----:B------:R-:W-:Y:S01]  /*1500*/  ISETP.GT.U32.AND P5, PT, R38, R13, PT ;  /* 0x0000000d2600720c */ /* 0x000fe20003fa4070 */
[----:B------:R-:W-:Y:S01]  /*1510*/  @!P4 IMAD.IADD R11, R11, 0x1, -R38 ;  /* 0x000000010b0bc824 */ /* 0x000fe200078e0a26 */
[----:B------:R-:W-:Y:S01]  /*1520*/  ISETP.GE.AND P4, PT, R40, RZ, PT ;  /* 0x000000ff2800720c */ /* 0x000fe20003f86270 */
[----:B------:R-:W-:Y:S01]  /*1530*/  IMAD.HI.U32 R17, R7, R22, RZ ;  /* 0x0000001607117227 */ /* 0x000fe200078e00ff */
[----:B------:R-:W-:-:S02]  /*1540*/  IABS R40, R48 ;  /* 0x0000003000287213 */ /* 0x000fc40000000000 */
[C---:B------:R-:W-:Y:S01]  /*1550*/  LOP3.LUT R50, R9.reuse, 0x18, RZ, 0xfc, !PT ;  /* 0x0000001809327812 */ /* 0x040fe200078efcff */
[----:B------:R-:W-:Y:S01]  /*1560*/  @!P2 IMAD.MOV R11, RZ, RZ, -R11 ;  /* 0x000000ffff0ba224 */ /* 0x000fe200078e0a0b */
[----:B------:R-:W-:Y:S01]  /*1570*/  LOP3.LUT R51, R9, 0x1a, RZ, 0xfc, !PT ;  /* 0x0000001a09337812 */ /* 0x000fe200078efcff */
[----:B------:R-:W-:Y:S01]  /*1580*/  @!P6 IMAD.IADD R15, R15, 0x1, -R38 ;  /* 0x000000010f0fe824 */ /* 0x000fe200078e0a26 */
[C---:B------:R-:W-:Y:S01]  /*1590*/  ISETP.GT.U32.AND P6, PT, R38.reuse, R8, PT ;  /* 0x000000082600720c */ /* 0x040fe20003fc4070 */
[----:B------:R-:W-:Y:S01]  /*15a0*/  IMAD.MOV R16, RZ, RZ, -R16 ;  /* 0x000000ffff107224 */ /* 0x000fe200078e0a10 */
[----:B------:R-:W-:Y:S01]  /*15b0*/  LOP3.LUT R52, R9, 0x1c, RZ, 0xfc, !PT ;  /* 0x0000001c09347812 */ /* 0x000fe200078efcff */
[----:B------:R-:W-:Y:S01]  /*15c0*/  @!P3 IMAD.MOV R10, RZ, RZ, -R10 ;  /* 0x000000ffff0ab224 */ /* 0x000fe200078e0a0a */
[C---:B------:R-:W-:Y:S01]  /*15d0*/  ISETP.GT.U32.AND P2, PT, R38.reuse, R15, PT ;  /* 0x0000000f2600720c */ /* 0x040fe20003f44070 */
[----:B------:R-:W-:Y:S01]  /*15e0*/  IMAD.MOV R17, RZ, RZ, -R17 ;  /* 0x000000ffff117224 */ /* 0x000fe200078e0a11 */
[----:B------:R-:W-:Y:S01]  /*15f0*/  ISETP.GE.AND P3, PT, R23, RZ, PT ;  /* 0x000000ff1700720c */ /* 0x000fe20003f66270 */
[C---:B------:R-:W-:Y:S01]  /*1600*/  IMAD R16, R38.reuse, R16, R21 ;  /* 0x0000001026107224 */ /* 0x040fe200078e0215 */
[----:B------:R-:W-:Y:S01]  /*1610*/  IABS R23, R47 ;  /* 0x0000002f00177213 */ /* 0x000fe20000000000 */
[----:B------:R-:W-:Y:S01]  /*1620*/  IMAD R17, R38, R17, R22 ;  /* 0x0000001126117224 */ /* 0x000fe200078e0216 */
[----:B------:R-:W-:Y:S01]  /*1630*/  LOP3.LUT R43, R9, 0x1e, RZ, 0xfc, !PT ;  /* 0x0000001e092b7812 */ /* 0x000fe200078efcff */
[--C-:B------:R-:W-:Y:S01]  /*1640*/  @!P0 IMAD.IADD R14, R14, 0x1, -R38.reuse ;  /* 0x000000010e0e8824 */ /* 0x100fe200078e0a26 */
[----:B------:R-:W-:Y:S01]  /*1650*/  ISETP.GE.AND P0, PT, R19, RZ, PT ;  /* 0x000000ff1300720c */ /* 0x000fe20003f06270 */
[----:B------:R-:W-:Y:S01]  /*1660*/  @!P6 IMAD.IADD R8, R8, 0x1, -R38 ;  /* 0x000000010808e824 */ /* 0x000fe200078e0a26 */
[----:B------:R-:W-:Y:S01]  /*1670*/  ISETP.GT.U32.AND P6, PT, R38, R16, PT ;  /* 0x000000102600720c */ /* 0x000fe20003fc4070 */
[----:B------:R-:W-:Y:S01]  /*1680*/  IMAD.HI.U32 R18, R7, R23, RZ ;  /* 0x0000001707127227 */ /* 0x000fe200078e00ff */
[----:B------:R-:W-:-:S02]  /*1690*/  IABS R42, R43 ;  /* 0x0000002b002a7213 */ /* 0x000fc40000000000 */
[----:B------:R-:W-:Y:S01]  /*16a0*/  LOP3.LUT R30, R30, 0x3, RZ, 0xc0, !PT ;  /* 0x000000031e1e7812 */ /* 0x000fe200078ec0ff */
[----:B------:R-:W-:Y:S01]  /*16b0*/  @!P2 IMAD.IADD R15, R15, 0x1, -R38 ;  /* 0x000000010f0fa824 */ /* 0x000fe200078e0a26 */
[----:B------:R-:W-:Y:S01]  /*16c0*/  ISETP.GT.U32.AND P2, PT, R38, R17, PT ;  /* 0x000000112600720c */ /* 0x000fe20003f44070 */
[----:B------:R-:W-:Y:S01]  /*16d0*/  IMAD.HI.U32 R19, R7, R40, RZ ;  /* 0x0000002807137227 */ /* 0x000fe200078e00ff */
[----:B------:R-:W-:Y:S02]  /*16e0*/  IADD3 R28, PT, PT, R30, R29, R28 ;  /* 0x0000001d1e1c7210 */ /* 0x000fe40007ffe01c */
[----:B------:R-:W-:Y:S01]  /*16f0*/  LOP3.LUT R26, R26, 0x3, RZ, 0xc0, !PT ;  /* 0x000000031a1a7812 */ /* 0x000fe200078ec0ff */
[----:B------:R-:W-:Y:S01]  /*1700*/  IMAD.MOV R18, RZ, RZ, -R18 ;  /* 0x000000ffff127224 */ /* 0x000fe200078e0a12 */
[----:B------:R-:W-:Y:S01]  /*1710*/  LOP3.LUT R34, R34, 0x3, RZ, 0xc0, !PT ;  /* 0x0000000322227812 */ /* 0x000fe200078ec0ff */
[----:B------:R-:W-:Y:S01]  /*1720*/  @!P5 IMAD.IADD R13, R13, 0x1, -R38 ;  /* 0x000000010d0dd824 */ /* 0x000fe200078e0a26 */
[----:B------:R-:W-:Y:S01]  /*1730*/  ISETP.GE.AND P5, PT, R41, RZ, PT ;  /* 0x000000ff2900720c */ /* 0x000fe20003fa6270 */
[----:B------:R-:W-:Y:S01]  /*1740*/  IMAD.MOV R19, RZ, RZ, -R19 ;  /* 0x000000ffff137224 */ /* 0x000fe200078e0a13 */
[----:B------:R-:W-:Y:S01]  /*1750*/  IABS R41, R49 ;  /* 0x0000003100297213 */ /* 0x000fe20000000000 */
[C---:B------:R-:W-:Y:S01]  /*1760*/  IMAD R18, R38.reuse, R18, R23 ;  /* 0x0000001226127224 */ /* 0x040fe200078e0217 */
[----:B------:R-:W-:Y:S01]  /*1770*/  IABS R23, R50 ;  /* 0x0000003200177213 */ /* 0x000fe20000000000 */
[----:B------:R-:W-:Y:S01]  /*1780*/  IMAD R19, R38, R19, R40 ;  /* 0x0000001326137224 */ /* 0x000fe200078e0228 */
[----:B------:R-:W-:Y:S01]  /*1790*/  IABS R40, R51 ;  /* 0x0000003300287213 */ /* 0x000fe20000000000 */
[----:B------:R-:W-:Y:S01]  /*17a0*/  @!P6 IMAD.IADD R16, R16, 0x1, -R38 ;  /* 0x000000011010e824 */ /* 0x000fe200078e0a26 */
[----:B------:R-:W-:Y:S01]  /*17b0*/  ISETP.GT.U32.AND P6, PT, R38, R18, PT ;  /* 0x000000122600720c */ /* 0x000fe20003fc4070 */
[----:B------:R-:W-:Y:S01]  /*17c0*/  IMAD.HI.U32 R20, R7, R41, RZ ;  /* 0x0000002907147227 */ /* 0x000fe200078e00ff */
[----:B------:R-:W-:-:S03]  /*17d0*/  IADD3 R32, PT, PT, R34, R33, R32 ;  /* 0x0000002122207210 */ /* 0x000fc60007ffe020 */
[----:B------:R-:W-:Y:S01]  /*17e0*/  @!P2 IMAD.IADD R17, R17, 0x1, -R38 ;  /* 0x000000011111a824 */ /* 0x000fe200078e0a26 */
[----:B------:R-:W-:Y:S01]  /*17f0*/  ISETP.GT.U32.AND P2, PT, R38, R19, PT ;  /* 0x000000132600720c */ /* 0x000fe20003f44070 */
[----:B------:R-:W-:Y:S02]  /*1800*/  IMAD.MOV R20, RZ, RZ, -R20 ;  /* 0x000000ffff147224 */ /* 0x000fe400078e0a14 */
[----:B------:R-:W-:-:S04]  /*1810*/  IMAD.HI.U32 R9, R7, R23, RZ ;  /* 0x0000001707097227 */ /* 0x000fc800078e00ff */
[----:B------:R-:W-:Y:S01]  /*1820*/  IMAD R20, R38, R20, R41 ;  /* 0x0000001426147224 */ /* 0x000fe200078e0229 */
[----:B------:R-:W-:Y:S01]  /*1830*/  IABS R41, R52 ;  /* 0x0000003400297213 */ /* 0x000fe20000000000 */
[----:B------:R-:W-:Y:S02]  /*1840*/  @!P6 IMAD.IADD R18, R18, 0x1, -R38 ;  /* 0x000000011212e824 */ /* 0x000fe400078e0a26 */
[----:B------:R-:W-:Y:S01]  /*1850*/  @!P3 IMAD.MOV R12, RZ, RZ, -R12 ;  /* 0x000000ffff0cb224 */ /* 0x000fe200078e0a0c */
[----:B------:R-:W-:Y:S01]  /*1860*/  ISETP.GT.U32.AND P6, PT, R38, R20, PT ;  /* 0x000000142600720c */ /* 0x000fe20003fc4070 */
[----:B------:R-:W-:Y:S01]  /*1870*/  @!P2 IMAD.IADD R19, R19, 0x1, -R38 ;  /* 0x000000011313a824 */ /* 0x000fe200078e0a26 */
[----:B------:R-:W-:Y:S01]  /*1880*/  ISETP.GE.AND P2, PT, R44, RZ, PT ;  /* 0x000000ff2c00720c */ /* 0x000fe20003f46270 */
[----:B------:R-:W-:Y:S01]  /*1890*/  IMAD.HI.U32 R21, R7, R40, RZ ;  /* 0x0000002807157227 */ /* 0x000fe200078e00ff */
[----:B------:R-:W-:-:S03]  /*18a0*/  ISETP.GT.U32.AND P3, PT, R38, R16, PT ;  /* 0x000000102600720c */ /* 0x000fc60003f64070 */
[----:B------:R-:W-:Y:S02]  /*18b0*/  IMAD.MOV R9, RZ, RZ, -R9 ;  /* 0x000000ffff097224 */ /* 0x000fe400078e0a09 */
[----:B------:R-:W-:Y:S01]  /*18c0*/  @!P4 IMAD.MOV R13, RZ, RZ, -R13 ;  /* 0x000000ffff0dc224 */ /* 0x000fe200078e0a0d */
[----:B------:R-:W-:Y:S01]  /*18d0*/  ISETP.GT.U32.AND P4, PT, R38, R17, PT ;  /* 0x000000112600720c */ /* 0x000fe20003f84070 */
[----:B------:R-:W-:-:S04]  /*18e0*/  IMAD.HI.U32 R22, R7, R41, RZ ;  /* 0x0000002907167227 */ /* 0x000fc800078e00ff */
[----:B------:R-:W-:Y:S02]  /*18f0*/  IMAD.MOV R21, RZ, RZ, -R21 ;  /* 0x000000ffff157224 */ /* 0x000fe400078e0a15 */
[----:B------:R-:W-:Y:S02]  /*1900*/  IMAD R9, R38, R9, R23 ;  /* 0x0000000926097224 */ /* 0x000fe400078e0217 */
[----:B------:R-:W-:Y:S01]  /*1910*/  @!P6 IMAD.IADD R20, R20, 0x1, -R38 ;  /* 0x000000011414e824 */ /* 0x000fe200078e0a26 */
[C---:B------:R-:W-:Y:S01]  /*1920*/  ISETP.GT.U32.AND P6, PT, R38.reuse, R19, PT ;  /* 0x000000132600720c */ /* 0x040fe20003fc4070 */
[----:B------:R-:W-:Y:S01]  /*1930*/  @!P5 IMAD.MOV R14, RZ, RZ, -R14 ;  /* 0x000000ffff0ed224 */ /* 0x000fe200078e0a0e */
[----:B------:R-:W-:Y:S01]  /*1940*/  ISETP.GT.U32.AND P5, PT, R38, R18, PT ;  /* 0x000000122600720c */ /* 0x000fe20003fa4070 */
[----:B------:R-:W-:Y:S02]  /*1950*/  IMAD.MOV R22, RZ, RZ, -R22 ;  /* 0x000000ffff167224 */ /* 0x000fe400078e0a16 */
[----:B------:R-:W-:-:S04]  /*1960*/  IMAD.HI.U32 R7, R7, R42, RZ ;  /* 0x0000002a07077227 */ /* 0x000fc800078e00ff */
[C---:B------:R-:W-:Y:S02]  /*1970*/  IMAD R21, R38.reuse, R21, R40 ;  /* 0x0000001526157224 */ /* 0x040fe400078e0228 */
[----:B------:R-:W1:Y:S01]  /*1980*/  LDS R40, [UR6] ;  /* 0x00000006ff287984 */ /* 0x000e620008000800 */
[----:B------:R-:W-:Y:S01]  /*1990*/  @!P0 IMAD.MOV R8, RZ, RZ, -R8 ;  /* 0x000000ffff088224 */ /* 0x000fe200078e0a08 */
[C---:B------:R-:W-:Y:S01]  /*19a0*/  ISETP.GT.U32.AND P0, PT, R38.reuse, R20, PT ;  /* 0x000000142600720c */ /* 0x040fe20003f04070 */
[----:B------:R-:W-:Y:S01]  /*19b0*/  @!P2 IMAD.MOV R15, RZ, RZ, -R15 ;  /* 0x000000ffff0fa224 */ /* 0x000fe200078e0a0f */
[C---:B------:R-:W-:Y:S01]  /*19c0*/  ISETP.GT.U32.AND P2, PT, R38.reuse, R9, PT ;  /* 0x000000092600720c */ /* 0x040fe20003f44070 */
[----:B------:R-:W-:Y:S02]  /*19d0*/  IMAD R22, R38, R22, R41 ;  /* 0x0000001626167224 */ /* 0x000fe400078e0229 */
[----:B------:R-:W-:Y:S02]  /*19e0*/  IMAD.MOV R7, RZ, RZ, -R7 ;  /* 0x000000ffff077224 */ /* 0x000fe400078e0a07 */
[----:B------:R-:W-:Y:S01]  /*19f0*/  @!P3 IMAD.IADD R16, R16, 0x1, -R38 ;  /* 0x000000011010b824 */ /* 0x000fe200078e0a26 */
[C---:B------:R-:W-:Y:S01]  /*1a00*/  ISETP.GT.U32.AND P3, PT, R38.reuse, R21, PT ;  /* 0x000000152600720c */ /* 0x040fe20003f64070 */
[----:B------:R-:W-:-:S02]  /*1a10*/  IMAD R7, R38, R7, R42 ;  /* 0x0000000726077224 */ /* 0x000fc400078e022a */
[--C-:B------:R-:W-:Y:S01]  /*1a20*/  @!P4 IMAD.IADD R17, R17, 0x1, -R38.reuse ;  /* 0x000000011111c824 */ /* 0x100fe200078e0a26 */
[----:B------:R-:W-:Y:S01]  /*1a30*/  ISETP.GT.U32.AND P4, PT, R38, R22, PT ;  /* 0x000000162600720c */ /* 0x000fe20003f84070 */
[--C-:B------:R-:W-:Y:S01]  /*1a40*/  @!P5 IMAD.IADD R18, R18, 0x1, -R38.reuse ;  /* 0x000000011212d824 */ /* 0x100fe200078e0a26 */
[----:B------:R-:W-:Y:S01]  /*1a50*/  ISETP.GT.U32.AND P5, PT, R38, R7, PT ;  /* 0x000000072600720c */ /* 0x000fe20003fa4070 */
[--C-:B------:R-:W-:Y:S01]  /*1a60*/  @!P6 IMAD.IADD R19, R19, 0x1, -R38.reuse ;  /* 0x000000011313e824 */ /* 0x100fe200078e0a26 */
[----:B------:R-:W-:Y:S01]  /*1a70*/  ISETP.GE.AND P6, PT, R45, RZ, PT ;  /* 0x000000ff2d00720c */ /* 0x000fe20003fc6270 */
[--C-:B------:R-:W-:Y:S01]  /*1a80*/  @!P0 IMAD.IADD R20, R20, 0x1, -R38.reuse ;  /* 0x0000000114148824 */ /* 0x100fe200078e0a26 */
[----:B------:R-:W-:Y:S01]  /*1a90*/  ISETP.GE.AND P0, PT, R46, RZ, PT ;  /* 0x000000ff2e00720c */ /* 0x000fe20003f06270 */
[--C-:B------:R-:W-:Y:S01]  /*1aa0*/  @!P2 IMAD.IADD R9, R9, 0x1, -R38.reuse ;  /* 0x000000010909a824 */ /* 0x100fe200078e0a26 */
[----:B------:R-:W-:Y:S01]  /*1ab0*/  ISETP.GE.AND P2, PT, R47, RZ, PT ;  /* 0x000000ff2f00720c */ /* 0x000fe20003f46270 */
[----:B------:R-:W-:Y:S01]  /*1ac0*/  @!P3 IMAD.IADD R21, R21, 0x1, -R38 ;  /* 0x000000011515b824 */ /* 0x000fe200078e0a26 */
[----:B------:R-:W-:Y:S01]  /*1ad0*/  ISETP.GE.AND P3, PT, R48, RZ, PT ;  /* 0x000000ff3000720c */ /* 0x000fe20003f66270 */
[----:B------:R-:W-:-:S02]  /*1ae0*/  IMAD.SHL.U32 R23, R140, 0x200000, RZ ;  /* 0x002000008c177824 */ /* 0x000fc400078e00ff */
[--C-:B------:R-:W-:Y:S01]  /*1af0*/  @!P4 IMAD.IADD R22, R22, 0x1, -R38.reuse ;  /* 0x000000011616c824 */ /* 0x100fe200078e0a26 */
[----:B------:R-:W-:Y:S01]  /*1b00*/  ISETP.GE.AND P4, PT, R49, RZ, PT ;  /* 0x000000ff3100720c */ /* 0x000fe20003f86270 */
[----:B------:R-:W-:Y:S01]  /*1b10*/  @!P5 IMAD.IADD R7, R7, 0x1, -R38 ;  /* 0x000000010707d824 */ /* 0x000fe200078e0a26 */
[C---:B------:R-:W-:Y:S01]  /*1b20*/  ISETP.GT.U32.AND P5, PT, R38.reuse, R9, PT ;  /* 0x000000092600720c */ /* 0x040fe20003fa4070 */
[----:B------:R-:W-:Y:S01]  /*1b30*/  @!P6 IMAD.MOV R16, RZ, RZ, -R16 ;  /* 0x000000ffff10e224 */ /* 0x000fe200078e0a10 */
[----:B------:R-:W-:Y:S01]  /*1b40*/  LOP3.LUT R23, R23, 0x600000, RZ, 0xc0, !PT ;  /* 0x0060000017177812 */ /* 0x000fe200078ec0ff */
[----:B------:R-:W-:Y:S01]  /*1b50*/  @!P0 IMAD.MOV R17, RZ, RZ, -R17 ;  /* 0x000000ffff118224 */ /* 0x000fe200078e0a11 */
[C---:B------:R-:W-:Y:S01]  /*1b60*/  ISETP.GT.U32.AND P0, PT, R38.reuse, R21, PT ;  /* 0x000000152600720c */ /* 0x040fe20003f04070 */
[----:B------:R-:W-:Y:S01]  /*1b70*/  @!P2 IMAD.MOV R18, RZ, RZ, -R18 ;  /* 0x000000ffff12a224 */ /* 0x000fe200078e0a12 */
[C---:B------:R-:W-:Y:S01]  /*1b80*/  ISETP.GT.U32.AND P2, PT, R38.reuse, R22, PT ;  /* 0x000000162600720c */ /* 0x040fe20003f44070 */
[----:B------:R-:W-:Y:S01]  /*1b90*/  @!P3 IMAD.MOV R19, RZ, RZ, -R19 ;  /* 0x000000ffff13b224 */ /* 0x000fe200078e0a13 */
[----:B------:R-:W-:Y:S01]  /*1ba0*/  ISETP.GT.U32.AND P6, PT, R38, R7, PT ;  /* 0x000000072600720c */ /* 0x000fe20003fc4070 */
[----:B------:R-:W-:Y:S01]  /*1bb0*/  IMAD.SHL.U32 R28, R28, 0x100, RZ ;  /* 0x000001001c1c7824 */ /* 0x000fe200078e00ff */
[----:B------:R-:W-:Y:S01]  /*1bc0*/  ISETP.GE.AND P3, PT, R50, RZ, PT ;  /* 0x000000ff3200720c */ /* 0x000fe20003f66270 */
[----:B------:R-:W-:Y:S01]  /*1bd0*/  @!P4 IMAD.MOV R20, RZ, RZ, -R20 ;  /* 0x000000ffff14c224 */ /* 0x000fe200078e0a14 */
[----:B------:R-:W-:Y:S01]  /*1be0*/  BAR.SYNC.DEFER_BLOCKING 0x0 ;  /* 0x0000000000007b1d */ /* 0x000fe20000010000 */
[----:B------:R-:W-:Y:S01]  /*1bf0*/  ISETP.GE.AND P4, PT, R51, RZ, PT ;  /* 0x000000ff3300720c */ /* 0x000fe20003f86270 */
[--C-:B------:R-:W-:Y:S01]  /*1c00*/  @!P5 IMAD.IADD R9, R9, 0x1, -R38.reuse ;  /* 0x000000010909d824 */ /* 0x100fe200078e0a26 */
[----:B-1----:R-:W-:Y:S01]  /*1c10*/  R2UR UR18, R40 ;  /* 0x00000000281272ca */ /* 0x002fe200000e0000 */
[----:B------:R-:W-:Y:S01]  /*1c20*/  VIADD R40, R4, 0xffffffe0 ;  /* 0xffffffe004287836 */ /* 0x000fe20000000000 */
[----:B------:R-:W-:Y:S01]  /*1c30*/  R2UR UR7, R23 ;  /* 0x00000000170772ca */ /* 0x000fe200000e0000 */
[--C-:B------:R-:W-:Y:S01]  /*1c40*/  @!P0 IMAD.IADD R21, R21, 0x1, -R38.reuse ;  /* 0x0000000115158824 */ /* 0x100fe200078e0a26 */
[----:B------:R-:W-:Y:S01]  /*1c50*/  ISETP.GE.AND P0, PT, R2, RZ, PT ;  /* 0x000000ff0200720c */ /* 0x000fe20003f06270 */
[--C-:B------:R-:W-:Y:S01]  /*1c60*/  @!P2 IMAD.IADD R22, R22, 0x1, -R38.reuse ;  /* 0x000000011616a824 */ /* 0x100fe200078e0a26 */
[----:B------:R-:W-:Y:S01]  /*1c70*/  ISETP.GE.AND P2, PT, R43, RZ, PT ;  /* 0x000000ff2b00720c */ /* 0x000fe20003f46270 */
[----:B------:R-:W-:Y:S01]  /*1c80*/  @!P6 IMAD.IADD R7, R7, 0x1, -R38 ;  /* 0x000000010707e824 */ /* 0x000fe200078e0a26 */
[----:B------:R-:W-:Y:S01]  /*1c90*/  ISETP.GE.AND P5, PT, R52, RZ, PT ;  /* 0x000000ff3400720c */ /* 0x000fe20003fa6270 */
[----:B------:R-:W-:-:S02]  /*1ca0*/  IMAD.MOV.U32 R38, RZ, RZ, R6 ;  /* 0x000000ffff267224 */ /* 0x000fc400078e0006 */
[----:B------:R-:W-:Y:S02]  /*1cb0*/  VIADD R6, R4, 0xffffffff ;  /* 0xffffffff04067836 */ /* 0x000fe40000000000 */
[----:B------:R-:W-:Y:S01]  /*1cc0*/  @!P3 IMAD.MOV R9, RZ, RZ, -R9 ;  /* 0x000000ffff09b224 */ /* 0x000fe200078e0a09 */
[----:B------:R-:W-:Y:S01]  /*1cd0*/  ISETP.GE.U32.AND P3, PT, R40, 0x7fffffa1, PT ;  /* 0x7fffffa12800780c */ /* 0x000fe20003f66070 */
[----:B------:R-:W-:Y:S02]  /*1ce0*/  VIADD R23, R4, 0xfffffff0 ;  /* 0xfffffff004177836 */ /* 0x000fe40000000000 */
[----:B------:R-:W-:Y:S01]  /*1cf0*/  @!P4 IMAD.MOV R21, RZ, RZ, -R21 ;  /* 0x000000ffff15c224 */ /* 0x000fe200078e0a15 */
[----:B------:R-:W-:Y:S01]  /*1d00*/  ISETP.GE.U32.AND P4, PT, R6, 0x7fffffc0, PT ;  /* 0x7fffffc00600780c */ /* 0x000fe20003f86070 */
[----:B------:R-:W-:Y:S01]  /*1d10*/  @!P0 IMAD.MOV R38, RZ, RZ, -R38 ;  /* 0x000000ffff268224 */ /* 0x000fe200078e0a26 */
[----:B------:R-:W-:Y:S01]  /*1d20*/  SEL R6, RZ, 0x1, P3 ;  /* 0x00000001ff067807 */ /* 0x000fe20001800000 */
[----:B------:R-:W-:Y:S01]  /*1d30*/  @!P2 IMAD.MOV R7, RZ, RZ, -R7 ;  /* 0x000000ffff07a224 */ /* 0x000fe200078e0a07 */
[----:B------:R-:W-:Y:S01]  /*1d40*/  ISETP.GE.U32.AND P6, PT, R23, 0x7fffffb1, PT ;  /* 0x7fffffb11700780c */ /* 0x000fe20003fc6070 */
[----:B------:R-:W-:Y:S01]  /*1d50*/  VIADD R23, R4, 0xfffffffe ;  /* 0xfffffffe04177836 */ /* 0x000fe20000000000 */
[----:B------:R-:W-:Y:S01]  /*1d60*/  ISETP.NE.AND P2, PT, R74, RZ, PT ;  /* 0x000000ff4a00720c */ /* 0x000fe20003f45270 */
[----:B------:R-:W-:-:S02]  /*1d70*/  IMAD.IADD R6, R6, 0x1, R39 ;  /* 0x0000000106067824 */ /* 0x000fc400078e0227 */
[----:B------:R-:W-:Y:S01]  /*1d80*/  @!P5 IMAD.MOV R22, RZ, RZ, -R22 ;  /* 0x000000ffff16d224 */ /* 0x000fe200078e0a16 */
[----:B------:R-:W-:Y:S02]  /*1d90*/  ISETP.GE.U32.AND P0, PT, R23, 0x7fffffbf, PT ;  /* 0x7fffffbf1700780c */ /* 0x000fe40003f06070 */
[----:B------:R-:W-:Y:S02]  /*1da0*/  LOP3.LUT R23, R6, 0x3, RZ, 0xc0, !PT ;  /* 0x0000000306177812 */ /* 0x000fe400078ec0ff */
[----:B------:R-:W-:Y:S02]  /*1db0*/  ISETP.NE.AND P5, PT, R75, RZ, PT ;  /* 0x000000ff4b00720c */ /* 0x000fe40003fa5270 */
[----:B------:R-:W-:Y:S02]  /*1dc0*/  IADD3 R23, PT, PT, R23, R37, R36 ;  /* 0x0000002517177210 */ /* 0x000fe40007ffe024 */
[----:B------:R-:W-:Y:S02]  /*1dd0*/  IADD3 R6, PT, PT, R26, R25, R24 ;  /* 0x000000191a067210 */ /* 0x000fe40007ffe018 */
[----:B------:R-:W-:-:S02]  /*1de0*/  LOP3.LUT R29, R23, 0xf, RZ, 0xc0, !PT ;  /* 0x0000000f171d7812 */ /* 0x000fc400078ec0ff */
[----:B------:R-:W-:Y:S02]  /*1df0*/  LOP3.LUT R75, RZ, R75, RZ, 0x33, !PT ;  /* 0x0000004bff4b7212 */ /* 0x000fe400078e33ff */
[----:B------:R-:W-:Y:S01]  /*1e00*/  LOP3.LUT R23, R28, 0xf00, RZ, 0xe2, !PT ;  /* 0x00000f001c177812 */ /* 0x000fe200078ee2ff */
[----:B------:R-:W-:Y:S01]  /*1e10*/  IMAD R29, R32, 0x10, R29 ;  /* 0x00000010201d7824 */ /* 0x000fe200078e021d */
[C---:B------:R-:W-:Y:S02]  /*1e20*/  SEL R24, R75.reuse, R10, !P5 ;  /* 0x0000000a4b187207 */ /* 0x040fe40006800000 */
[C---:B------:R-:W-:Y:S01]  /*1e30*/  SEL R25, R75.reuse, R11, !P5 ;  /* 0x0000000b4b197207 */ /* 0x040fe20006800000 */
[----:B------:R-:W-:Y:S01]  /*1e40*/  IMAD R6, R6, 0x1000, R23 ;  /* 0x0000100006067824 */ /* 0x000fe200078e0217 */
[C---:B------:R-:W-:Y:S02]  /*1e50*/  SEL R26, R75.reuse, R12, !P5 ;  /* 0x0000000c4b1a7207 */ /* 0x040fe40006800000 */
[----:B------:R-:W-:-:S02]  /*1e60*/  SEL R27, R75, R13, !P5 ;  /* 0x0000000d4b1b7207 */ /* 0x000fc40006800000 */
[C---:B------:R-:W-:Y:S02]  /*1e70*/  SEL R30, R75.reuse, R14, !P5 ;  /* 0x0000000e4b1e7207 */ /* 0x040fe40006800000 */
[C---:B------:R-:W-:Y:S02]  /*1e80*/  SEL R31, R75.reuse, R8, !P5 ;  /* 0x000000084b1f7207 */ /* 0x040fe40006800000 */
[C---:B------:R-:W-:Y:S02]  /*1e90*/  SEL R54, R75.reuse, R15, !P5 ;  /* 0x0000000f4b367207 */ /* 0x040fe40006800000 */
[C---:B------:R-:W-:Y:S02]  /*1ea0*/  SEL R55, R75.reuse, R16, !P5 ;  /* 0x000000104b377207 */ /* 0x040fe40006800000 */
        /* <DEDUP_REMOVED lines=8> */
[----:B------:R-:W-:Y:S01]  /*1f30*/  @!P2 LOP3.LUT R38, RZ, R74, RZ, 0x33, !PT ;  /* 0x0000004aff26a212 */ /* 0x000fe200078e33ff */
[----:B0---4-:R-:W-:Y:S06]  /*1f40*/  BRA.U UP0, `(.L_x_11) ;  /* 0x0000000100187547 */ /* 0x011fec000b800000 */
[----:B------:R-:W-:Y:S01]  /*1f50*/  ELECT P2, URZ, PT ;  /* 0x0000000000ff782f */ /* 0x000fe20003840000 */
[----:B------:R-:W-:Y:S01]  /*1f60*/  IMAD.MOV.U32 R7, RZ, RZ, 0x1 ;  /* 0x00000001ff077424 */ /* 0x000fe200078e00ff */
[----:B------:R-:W-:Y:S01]  /*1f70*/  UMOV UR4, 0x40 ;  /* 0x0000004000047882 */ /* 0x000fe20000000000 */
[----:B------:R-:W-:Y:S01]  /*1f80*/  UVIRTCOUNT.DEALLOC.SMPOOL 0x80 ;  /* 0x000000800000784c */ /* 0x000fe20000000000 */
[----:B------:R-:W-:-:S09]  /*1f90*/  ULEA UR4, UR9, UR4, 0x18 ;  /* 0x0000000409047291 */ /* 0x000fd2000f8ec0ff */
[----:B------:R0:W-:Y:S03]  /*1fa0*/  @P2 STS.U8 [UR4], R7 ;  /* 0x00000007ff002988 */ /* 0x0001e60008000004 */
.L_x_11:
[----:B------:R-:W-:Y:S01]  /*1fb0*/  UIADD3 UR7, UPT, UPT, UR18, UR7, URZ ;  /* 0x0000000712077290 */ /* 0x000fe2000fffe0ff */
[----:B------:R-:W-:Y:S01]  /*1fc0*/  IMAD R51, R38, R5, RZ ;  /* 0x0000000526337224 */ /* 0x000fe200078e02ff */
[----:B------:R-:W-:Y:S01]  /*1fd0*/  VOTEU.ALL UP1, P1 ;  /* 0x0000000000ff7886 */ /* 0x000fe20000820000 */
[----:B------:R-:W-:Y:S01]  /*1fe0*/  UIADD3 UR8, UPT, UPT, UR6, 0x2000, URZ ;  /* 0x0000200006087890 */ /* 0x000fe2000fffe0ff */
[----:B------:R-:W-:Y:S01]  /*1ff0*/  LOP3.LUT R29, R29, 0xff, RZ, 0xc0, !PT ;  /* 0x000000ff1d1d7812 */ /* 0x000fe200078ec0ff */
[----:B------:R-:W-:Y:S01]  /*2000*/  VOTEU.ALL UP2, P1 ;  /* 0x0000000000ff7886 */ /* 0x000fe20000840000 */
[----:B------:R-:W-:Y:S01]  /*2010*/  IMAD.SHL.U32 R50, R51, 0x2, RZ ;  /* 0x0000000233327824 */ /* 0x000fe200078e00ff */
[----:B------:R-:W-:-:S04]  /*2020*/  @!UP1 UIADD3 UR10, UPT, UPT, -UR5, 0x100000, URZ ;  /* 0x00100000050a9890 */ /* 0x000fc8000fffe1ff */
[----:B------:R-:W-:Y:S02]  /*2030*/  @!UP1 USHF.L.U32 UR11, UR10, 0xb, URZ ;  /* 0x0000000b0a0b9899 */ /* 0x000fe400080006ff */
[----:B------:R-:W-:Y:S01]  /*2040*/  @!UP1 USHF.L.U32 UR10, UR10, 0x1, URZ ;  /* 0x000000010a0a9899 */ /* 0x000fe200080006ff */
[----:B------:R-:W-:Y:S01]  /*2050*/  IMAD R13, R182, 0x1e, RZ ;  /* 0x0000001eb60d7824 */ /* 0x000fe200078e02ff */
[----:B------:R-:W-:Y:S01]  /*2060*/  STTM.x64 tmem[UR7], RZ ;  /* 0x000000ff000079ed */ /* 0x000fe20008340007 */
[----:B------:R-:W1:Y:S02]  /*2070*/  FENCE.VIEW.ASYNC.T ;  /* 0x00000000000073c6 */ /* 0x000e640000000200 */
[----:B-1----:R-:W-:Y:S01]  /*2080*/  BAR.SYNC.DEFER_BLOCKING 0x0 ;  /* 0x0000000000007b1d */ /* 0x002fe20000010000 */
[----:B------:R-:W-:Y:S01]  /*2090*/  IADD3 R10, P2, PT, R50, UR12, RZ ;  /* 0x0000000c320a7c10 */ /* 0x000fe2000ff5e0ff */
[----:B------:R-:W-:Y:S01]  /*20a0*/  IMAD.IADD R6, R6, 0x1, R29 ;  /* 0x0000000106067824 */ /* 0x000fe200078e021d */
[----:B------:R-:W-:Y:S01]  /*20b0*/  PRMT R5, RZ, 0x7610, R5 ;  /* 0x00007610ff057816 */ /* 0x000fe20000000005 */
[C---:B------:R-:W-:Y:S01]  /*20c0*/  IMAD.SHL.U32 R36, R182.reuse, 0x2, RZ ;  /* 0x00000002b6247824 */ /* 0x040fe200078e00ff */
[----:B------:R-:W-:Y:S01]  /*20d0*/  LEA.HI.X.SX32 R11, R51, UR13, 0x1, P2 ;  /* 0x0000000d330b7c11 */ /* 0x000fe200090f0eff */
[----:B0-----:R-:W-:Y:S01]  /*20e0*/  IMAD R7, R182, 0xf, RZ ;  /* 0x0000000fb6077824 */ /* 0x001fe200078e02ff */
[----:B------:R-:W-:-:S02]  /*20f0*/  PRMT R82, RZ, 0x7610, R82 ;  /* 0x00007610ff527816 */ /* 0x000fc40000000052 */
[----:B------:R-:W-:Y:S01]  /*2100*/  PRMT R61, RZ, 0x7610, R61 ;  /* 0x00007610ff3d7816 */ /* 0x000fe2000000003d */
[C---:B------:R-:W-:Y:S01]  /*2110*/  IMAD R19, R182.reuse, 0x11, RZ ;  /* 0x00000011b6137824 */ /* 0x040fe200078e02ff */
[----:B------:R-:W-:Y:S01]  /*2120*/  PRMT R90, RZ, 0x7610, R90 ;  /* 0x00007610ff5a7816 */ /* 0x000fe2000000005a */
[C---:B------:R-:W-:Y:S01]  /*2130*/  IMAD R35, R182.reuse, 0x12, RZ ;  /* 0x00000012b6237824 */ /* 0x040fe200078e02ff */
[----:B------:R-:W-:Y:S01]  /*2140*/  PRMT R74, RZ, 0x7610, R74 ;  /* 0x00007610ff4a7816 */ /* 0x000fe2000000004a */
[C---:B------:R-:W-:Y:S01]  /*2150*/  IMAD.SHL.U32 R37, R182.reuse, 0x4, RZ ;  /* 0x00000004b6257824 */ /* 0x040fe200078e00ff */
[----:B------:R-:W-:Y:S01]  /*2160*/  PRMT R83, RZ, 0x7610, R83 ;  /* 0x00007610ff537816 */ /* 0x000fe20000000053 */
[----:B------:R-:W-:Y:S01]  /*2170*/  IMAD R33, R182, 0x14, RZ ;  /* 0x00000014b6217824 */ /* 0x000fe200078e02ff */
[----:B------:R-:W-:Y:S02]  /*2180*/  PRMT R94, RZ, 0x7610, R94 ;  /* 0x00007610ff5e7816 */ /* 0x000fe4000000005e */
[----:B------:R-:W-:-:S02]  /*2190*/  PRMT R91, RZ, 0x7610, R91 ;  /* 0x00007610ff5b7816 */ /* 0x000fc4000000005b */
[----:B------:R-:W-:Y:S02]  /*21a0*/  PRMT R98, RZ, 0x7610, R98 ;  /* 0x00007610ff627816 */ /* 0x000fe40000000062 */
[----:B------:R-:W-:Y:S01]  /*21b0*/  PRMT R95, RZ, 0x7610, R95 ;  /* 0x00007610ff5f7816 */ /* 0x000fe2000000005f */
[----:B------:R-:W0:Y:S02]  /*21c0*/  FENCE.VIEW.ASYNC.S ;  /* 0x00000000000073c6 */ /* 0x000e240000000000 */
[----:B0-----:R0:W1:Y:S02]  /*21d0*/  @!UP2 SYNCS.EXCH.64 URZ, [UR8], UR10 ;  /* 0x0000000a08ffa5b2 */ /* 0x0010640008000100 */
[----:B-1----:R-:W-:Y:S01]  /*21e0*/  BAR.SYNC.DEFER_BLOCKING 0x0 ;  /* 0x0000000000007b1d */ /* 0x002fe20000010000 */
[----:B------:R-:W-:Y:S01]  /*21f0*/  LOP3.LUT R107, R6, 0xffff, RZ, 0xc0, !PT ;  /* 0x0000ffff066b7812 */ /* 0x000fe200078ec0ff */
[----:B------:R-:W-:Y:S01]  /*2200*/  VIADD R6, R4, 0xfffffffd ;  /* 0xfffffffd04067836 */ /* 0x000fe20000000000 */
[----:B------:R-:W-:Y:S01]  /*2210*/  IADD3 R16, P2, PT, R13, R10, RZ ;  /* 0x0000000a0d107210 */ /* 0x000fe20007f5e0ff */
[C---:B------:R-:W-:Y:S01]  /*2220*/  IMAD R59, R182.reuse, 0x2a, RZ ;  /* 0x0000002ab63b7824 */ /* 0x040fe200078e02ff */
[----:B------:R-:W-:Y:S01]  /*2230*/  PRMT R99, RZ, 0x7610, R99 ;  /* 0x00007610ff637816 */ /* 0x000fe20000000063 */
[C---:B------:R-:W-:Y:S01]  /*2240*/  IMAD R67, R182.reuse, 0x2c, RZ ;  /* 0x0000002cb6437824 */ /* 0x040fe200078e02ff */
[----:B------:R-:W-:Y:S01]  /*2250*/  LEA.HI.X.SX32 R17, R7, R11, 0x1, P2 ;  /* 0x0000000b07117211 */ /* 0x000fe200010f0eff */
[----:B------:R-:W-:Y:S01]  /*2260*/  IMAD R7, R182, 0x22, RZ ;  /* 0x00000022b6077824 */ /* 0x000fe200078e02ff */
[----:B------:R-:W-:Y:S01]  /*2270*/  ISETP.GE.U32.AND P2, PT, R6, 0x7fffffbe, PT ;  /* 0x7fffffbe0600780c */ /* 0x000fe20003f46070 */
[----:B------:R-:W-:Y:S01]  /*2280*/  VIADD R6, R4, 0xfffffffb ;  /* 0xfffffffb04067836 */ /* 0x000fe20000000000 */
[----:B------:R-:W-:Y:S01]  /*2290*/  SHF.R.U32.HI R12, RZ, 0xe, R107 ;  /* 0x0000000eff0c7819 */ /* 0x000fe2000001166b */
[----:B------:R-:W-:-:S02]  /*22a0*/  IMAD R39, R182, 0x5, RZ ;  /* 0x00000005b6277824 */ /* 0x000fc400078e02ff */
[C---:B------:R-:W-:Y:S01]  /*22b0*/  IMAD R47, R182.reuse, 0x16, RZ ;  /* 0x00000016b62f7824 */ /* 0x040fe200078e02ff */
[----:B------:R-:W-:Y:S02]  /*22c0*/  PRMT R104, RZ, 0x7610, R104 ;  /* 0x00007610ff687816 */ /* 0x000fe40000000068 */
[----:B------:R-:W-:Y:S01]  /*22d0*/  PRMT R108, RZ, 0x7610, R108 ;  /* 0x00007610ff6c7816 */ /* 0x000fe2000000006c */
[C---:B------:R-:W-:Y:S01]  /*22e0*/  IMAD R73, R182.reuse, 0x2e, RZ ;  /* 0x0000002eb6497824 */ /* 0x040fe200078e02ff */
[----:B------:R-:W-:Y:S01]  /*22f0*/  PRMT R105, RZ, 0x7610, R105 ;  /* 0x00007610ff697816 */ /* 0x000fe20000000069 */
[C---:B------:R-:W-:Y:S01]  /*2300*/  IMAD R40, R182.reuse, 0xc, RZ ;  /* 0x0000000cb6287824 */ /* 0x040fe200078e02ff */
[----:B------:R-:W-:Y:S01]  /*2310*/  PRMT R109, RZ, 0x7610, R109 ;  /* 0x00007610ff6d7816 */ /* 0x000fe2000000006d */
[----:B------:R-:W-:Y:S01]  /*2320*/  IMAD R79, R182, 0x30, RZ ;  /* 0x00000030b64f7824 */ /* 0x000fe200078e02ff */
[----:B------:R-:W-:Y:S01]  /*2330*/  PRMT R106, RZ, 0x7610, R106 ;  /* 0x00007610ff6a7816 */ /* 0x000fe2000000006a */
[----:B------:R-:W5:Y:S01]  /*2340*/  @!P4 LDG.E.U16 R5, desc[UR16][R10.64] ;  /* 0x000000100a05c981 */ /* 0x000f62000c1e1500 */
[----:B------:R-:W-:Y:S01]  /*2350*/  IADD3 R8, P4, PT, R36, R10, RZ ;  /* 0x0000000a24087210 */ /* 0x000fe20007f9e0ff */
[C---:B------:R-:W-:Y:S01]  /*2360*/  IMAD R85, R182.reuse, 0x32, RZ ;  /* 0x00000032b6557824 */ /* 0x040fe200078e02ff */
[----:B------:R-:W-:Y:S01]  /*2370*/  PRMT R110, RZ, 0x7610, R110 ;  /* 0x00007610ff6e7816 */ /* 0x000fe2000000006e */
[----:B------:R-:W5:Y:S01]  /*2380*/  @!P6 LDG.E.U16 R61, desc[UR16][R16.64] ;  /* 0x00000010103de981 */ /* 0x000f62000c1e1500 */
[----:B------:R-:W-:-:S02]  /*2390*/  LEA.HI.X.SX32 R9, R182, R11, 0x1, P4 ;  /* 0x0000000bb6097211 */ /* 0x000fc400020f0eff */
[----:B------:R-:W-:Y:S01]  /*23a0*/  PRMT R111, RZ, 0x7610, R111 ;  /* 0x00007610ff6f7816 */ /* 0x000fe2000000006f */
[C---:B------:R-:W-:Y:S01]  /*23b0*/  IMAD R41, R182.reuse, 0x6, RZ ;  /* 0x00000006b6297824 */ /* 0x040fe200078e02ff */
[-C--:B------:R-:W-:Y:S01]  /*23c0*/  IADD3 R20, P5, PT, R7, R10.reuse, RZ ;  /* 0x0000000a07147210 */ /* 0x080fe20007fbe0ff */
[----:B------:R1:W5:Y:S01]  /*23d0*/  @!P0 LDG.E.U16 R82, desc[UR16][R8.64] ;  /* 0x0000001008528981 */ /* 0x000362000c1e1500 */
[C---:B------:R-:W-:Y:S01]  /*23e0*/  LEA R14, P0, R182.reuse, R10, 0x2 ;  /* 0x0000000ab60e7211 */ /* 0x040fe200078010ff */
[----:B------:R-:W-:Y:S01]  /*23f0*/  IMAD R42, R182, 0x3, RZ ;  /* 0x00000003b62a7824 */ /* 0x000fe200078e02ff */
[----:B------:R-:W-:Y:S02]  /*2400*/  ISETP.GE.U32.AND P6, PT, R6, 0x7fffffbc, PT ;  /* 0x7fffffbc0600780c */ /* 0x000fe40003fc6070 */
[----:B------:R-:W-:Y:S01]  /*2410*/  PRMT R114, RZ, 0x7610, R114 ;  /* 0x00007610ff727816 */ /* 0x000fe20000000072 */
[----:B------:R-:W-:Y:S01]  /*2420*/  IMAD R101, R182, 0x36, RZ ;  /* 0x00000036b6657824 */ /* 0x000fe200078e02ff */
[----:B------:R-:W-:-:S02]  /*2430*/  SHF.R.U32.HI R6, RZ, 0xd, R107 ;  /* 0x0000000dff067819 */ /* 0x000fc4000001166b */
[----:B------:R-:W-:Y:S01]  /*2440*/  PRMT R115, RZ, 0x7610, R115 ;  /* 0x00007610ff737816 */ /* 0x000fe20000000073 */
[----:B------:R-:W-:Y:S01]  /*2450*/  IMAD R89, R182, 0x34, RZ ;  /* 0x00000034b6597824 */ /* 0x000fe200078e02ff */
[----:B------:R-:W-:Y:S01]  /*2460*/  LOP3.LUT P4, RZ, R12, 0x1, RZ, 0xc0, !PT ;  /* 0x000000010cff7812 */ /* 0x000fe2000788c0ff */
[----:B-1----:R-:W-:Y:S01]  /*2470*/  IMAD R9, R182, 0x24, RZ ;  /* 0x00000024b6097824 */ /* 0x002fe200078e02ff */
[-C--:B------:R-:W-:Y:S01]  /*2480*/  LEA.HI.X.SX32 R15, R36, R11.reuse, 0x1, P0 ;  /* 0x0000000b240f7211 */ /* 0x080fe200000f0eff */
[----:B------:R-:W-:Y:S01]  /*2490*/  IMAD R49, R182, 0x1a, RZ ;  /* 0x0000001ab6317824 */ /* 0x000fe200078e02ff */
[----:B------:R-:W-:Y:S02]  /*24a0*/  LEA.HI.X.SX32 R21, R19, R11, 0x1, P5 ;  /* 0x0000000b13157211 */ /* 0x000fe400028f0eff */
[----:B------:R-:W-:Y:S01]  /*24b0*/  PRMT R113, RZ, 0x7610, R113 ;  /* 0x00007610ff717816 */ /* 0x000fe20000000071 */
[----:B------:R1:W5:Y:S01]  /*24c0*/  @!P2 LDG.E.U16 R90, desc[UR16][R14.64] ;  /* 0x000000100e5aa981 */ /* 0x000362000c1e1500 */
[----:B------:R-:W-:Y:S01]  /*24d0*/  LOP3.LUT P5, RZ, R6, 0x1, RZ, 0xc0, !PT ;  /* 0x0000000106ff7812 */ /* 0x000fe200078ac0ff */
[----:B------:R-:W-:Y:S01]  /*24e0*/  IMAD R43, R182, 0xe, RZ ;  /* 0x0000000eb62b7824 */ /* 0x000fe200078e02ff */
[----:B------:R-:W-:-:S02]  /*24f0*/  IADD3 R22, P2, PT, R9, R10, RZ ;  /* 0x0000000a09167210 */ /* 0x000fc40007f5e0ff */
[----:B------:R-:W-:Y:S01]  /*2500*/  PRMT R112, RZ, 0x7610, R112 ;  /* 0x00007610ff707816 */ /* 0x000fe20000000070 */
[----:B------:R-:W-:Y:S01]  /*2510*/  IMAD R44, R182, 0x7, RZ ;  /* 0x00000007b62c7824 */ /* 0x000fe200078e02ff */
[----:B------:R-:W-:Y:S01]  /*2520*/  SHF.R.U32.HI R8, RZ, 0xc, R107 ;  /* 0x0000000cff087819 */ /* 0x000fe2000001166b */
[----:B------:R-:W-:Y:S01]  /*2530*/  VIADD R6, R4, 0xfffffff5 ;  /* 0xfffffff504067836 */ /* 0x000fe20000000000 */
[-C--:B------:R-:W-:Y:S01]  /*2540*/  LEA.HI.X.SX32 R23, R35, R11.reuse, 0x1, P2 ;  /* 0x0000000b23177211 */ /* 0x080fe200010f0eff */
[C---:B------:R-:W-:Y:S01]  /*2550*/  IMAD R17, R182.reuse, 0x26, RZ ;  /* 0x00000026b6117824 */ /* 0x040fe200078e02ff */
[----:B------:R-:W-:Y:S01]  /*2560*/  LEA R18, P0, R182, R10, 0x3 ;  /* 0x0000000ab6127211 */ /* 0x000fe200078018ff */
[----:B------:R2:W5:Y:S01]  /*2570*/  @P4 LDG.E.U16 R74, desc[UR16][R20.64] ;  /* 0x00000010144a4981 */ /* 0x000562000c1e1500 */
[----:B------:R-:W-:Y:S01]  /*2580*/  LOP3.LUT P4, RZ, R8, 0x1, RZ, 0xc0, !PT ;  /* 0x0000000108ff7812 */ /* 0x000fe2000788c0ff */
[----:B-1----:R-:W-:Y:S01]  /*2590*/  IMAD R15, R182, 0x13, RZ ;  /* 0x00000013b60f7824 */ /* 0x002fe200078e02ff */
[----:B------:R-:W-:Y:S01]  /*25a0*/  LEA.HI.X.SX32 R19, R37, R11, 0x1, P0 ;  /* 0x0000000b25137211 */ /* 0x000fe200000f0eff */
[----:B------:R1:W5:Y:S01]  /*25b0*/  @P5 LDG.E.U16 R83, desc[UR16][R22.64] ;  /* 0x0000001016535981 */ /* 0x000362000c1e1500 */
[----:B------:R-:W-:-:S02]  /*25c0*/  ISETP.GE.U32.AND P0, PT, R6, 0x7fffffb6, PT ;  /* 0x7fffffb60600780c */ /* 0x000fc40003f06070 */
[----:B------:R-:W-:Y:S01]  /*25d0*/  PRMT R121, RZ, 0x7610, R121 ;  /* 0x00007610ff797816 */ /* 0x000fe20000000079 */
[C---:B------:R-:W-:Y:S01]  /*25e0*/  IMAD R38, R182.reuse, 0xa, RZ ;  /* 0x0000000ab6267824 */ /* 0x040fe200078e02ff */
[-C--:B------:R-:W-:Y:S01]  /*25f0*/  IADD3 R28, P5, PT, R17, R10.reuse, RZ ;  /* 0x0000000a111c7210 */ /* 0x080fe20007fbe0ff */
[C---:B--2---:R-:W-:Y:S01]  /*2600*/  IMAD R21, R182.reuse, 0x28, RZ ;  /* 0x00000028b6157824 */ /* 0x044fe200078e02ff */
[--C-:B------:R-:W-:Y:S01]  /*2610*/  SHF.R.U32.HI R6, RZ, 0xb, R107.reuse ;  /* 0x0000000bff067819 */ /* 0x100fe2000001166b */
[----:B------:R2:W5:Y:S01]  /*2620*/  @!P6 LDG.E.U16 R91, desc[UR16][R18.64] ;  /* 0x00000010125be981 */ /* 0x000562000c1e1500 */
[----:B------:R-:W-:Y:S01]  /*2630*/  LEA.HI.X.SX32 R29, R15, R11, 0x1, P5 ;  /* 0x0000000b0f1d7211 */ /* 0x000fe200028f0eff */
[----:B------:R-:W-:Y:S01]  /*2640*/  IMAD R103, R182, 0x38, RZ ;  /* 0x00000038b6677824 */ /* 0x000fe200078e02ff */
[----:B------:R-:W-:Y:S02]  /*2650*/  LOP3.LUT P2, RZ, R6, 0x1, RZ, 0xc0, !PT ;  /* 0x0000000106ff7812 */ /* 0x000fe4000784c0ff */
[----:B------:R-:W-:Y:S01]  /*2660*/  PRMT R120, RZ, 0x7610, R120 ;  /* 0x00007610ff787816 */ /* 0x000fe20000000078 */
[----:B------:R3:W5:Y:S01]  /*2670*/  @P4 LDG.E.U16 R94, desc[UR16][R28.64] ;  /* 0x000000101c5e4981 */ /* 0x000762000c1e1500 */
[----:B------:R-:W-:Y:S01]  /*2680*/  IADD3 R14, P5, PT, R33, R10, RZ ;  /* 0x0000000a210e7210 */ /* 0x000fe20007fbe0ff */
[----:B------:R-:W-:Y:S01]  /*2690*/  IMAD R97, R182, 0x3a, RZ ;  /* 0x0000003ab6617824 */ /* 0x000fe200078e02ff */
[----:B------:R-:W-:-:S02]  /*26a0*/  SHF.R.U32.HI R6, RZ, 0xf, R107 ;  /* 0x0000000fff067819 */ /* 0x000fc4000001166b */
[----:B------:R-:W-:Y:S01]  /*26b0*/  PRMT R119, RZ, 0x7610, R119 ;  /* 0x00007610ff777816 */ /* 0x000fe20000000077 */
[----:B------:R-:W-:Y:S01]  /*26c0*/  IMAD R45, R182, 0x9, RZ ;  /* 0x00000009b62d7824 */ /* 0x000fe200078e02ff */
[----:B------:R-:W-:Y:S02]  /*26d0*/  LEA.HI.X.SX32 R15, R38, R11, 0x1, P5 ;  /* 0x0000000b260f7211 */ /* 0x000fe400028f0eff */
[----:B------:R-:W-:Y:S01]  /*26e0*/  PRMT R132, RZ, 0x7610, R132 ;  /* 0x00007610ff847816 */ /* 0x000fe20000000084 */
[----:B------:R-:W-:Y:S01]  /*26f0*/  IMAD R46, R182, 0xb, RZ ;  /* 0x0000000bb62e7824 */ /* 0x000fe200078e02ff */
[----:B------:R-:W-:Y:S01]  /*2700*/  LOP3.LUT P5, RZ, R6, 0x1, RZ, 0xc0, !PT ;  /* 0x0000000106ff7812 */ /* 0x000fe200078ac0ff */
[----:B------:R4:W5:Y:S01]  /*2710*/  @!P0 LDG.E.U16 R98, desc[UR16][R14.64] ;  /* 0x000000100e628981 */ /* 0x000962000c1e1500 */
[----:B-1----:R-:W-:Y:S02]  /*2720*/  IADD3 R22, P4, PT, R21, R10, RZ ;  /* 0x0000000a15167210 */ /* 0x002fe40007f9e0ff */
[----:B------:R-:W-:-:S02]  /*2730*/  PRMT R118, RZ, 0x7610, R118 ;  /* 0x00007610ff767816 */ /* 0x000fc40000000076 */
[----:B------:R-:W-:Y:S01]  /*2740*/  PRMT R133, RZ, 0x7610, R133 ;  /* 0x00007610ff857816 */ /* 0x000fe20000000085 */
[C---:B------:R-:W-:Y:S01]  /*2750*/  IMAD R135, R182.reuse, 0x3c, RZ ;  /* 0x0000003cb6877824 */ /* 0x040fe200078e02ff */
[--C-:B------:R-:W-:Y:S01]  /*2760*/  SHF.R.U32.HI R6, RZ, 0xa, R107.reuse ;  /* 0x0000000aff067819 */ /* 0x100fe2000001166b */
[C---:B------:R-:W-:Y:S01]  /*2770*/  IMAD R137, R182.reuse, 0x3e, RZ ;  /* 0x0000003eb6897824 */ /* 0x040fe200078e02ff */
[-C--:B------:R-:W-:Y:S01]  /*2780*/  LEA.HI.X.SX32 R23, R33, R11.reuse, 0x1, P4 ;  /* 0x0000000b21177211 */ /* 0x080fe200020f0eff */
[----:B------:R-:W-:Y:S01]  /*2790*/  IMAD R53, R182, 0x42, RZ ;  /* 0x00000042b6357824 */ /* 0x000fe200078e02ff */
[----:B------:R-:W-:Y:S01]  /*27a0*/  LOP3.LUT P6, RZ, R6, 0x1, RZ, 0xc0, !PT ;  /* 0x0000000106ff7812 */ /* 0x000fe200078cc0ff */
[----:B------:R-:W-:Y:S01]  /*27b0*/  VIADD R6, R4, 0xfffffffa ;  /* 0xfffffffa04067836 */ /* 0x000fe20000000000 */
[CC--:B--2---:R-:W-:Y:S01]  /*27c0*/  LEA R18, P0, R182.reuse, R10.reuse, 0x5 ;  /* 0x0000000ab6127211 */ /* 0x0c4fe200078028ff */
[C---:B------:R-:W-:Y:S01]  /*27d0*/  IMAD.SHL.U32 R19, R182.reuse, 0x10, RZ ;  /* 0x00000010b6137824 */ /* 0x040fe200078e00ff */
[----:B------:R1:W5:Y:S01]  /*27e0*/  @P2 LDG.E.U16 R95, desc[UR16][R22.64] ;  /* 0x00000010165f2981 */ /* 0x000362000c1e1500 */
[C---:B---3--:R-:W-:Y:S01]  /*27f0*/  IMAD R29, R182.reuse, 0x15, RZ ;  /* 0x00000015b61d7824 */ /* 0x048fe200078e02ff */
[-C--:B------:R-:W-:Y:S01]  /*2800*/  IADD3 R28, P4, PT, R59, R10.reuse, RZ ;  /* 0x0000000a3b1c7210 */ /* 0x080fe20007f9e0ff */
[----:B------:R-:W-:Y:S01]  /*2810*/  IMAD R147, R182, 0x44, RZ ;  /* 0x00000044b6937824 */ /* 0x000fe200078e02ff */
[----:B------:R-:W-:Y:S01]  /*2820*/  ISETP.GE.U32.AND P2, PT, R6, 0x7fffffbb, PT ;  /* 0x7fffffbb0600780c */ /* 0x000fe20003f46070 */
[C---:B------:R-:W-:Y:S01]  /*2830*/  IMAD R149, R182.reuse, 0x46, RZ ;  /* 0x00000046b6957824 */ /* 0x040fe200078e02ff */
[--C-:B------:R-:W-:Y:S01]  /*2840*/  SHF.R.U32.HI R6, RZ, 0x9, R107.reuse ;  /* 0x00000009ff067819 */ /* 0x100fe2000001166b */
[C---:B------:R-:W-:Y:S01]  /*2850*/  IMAD R63, R182.reuse, 0x23, RZ ;  /* 0x00000023b63f7824 */ /* 0x040fe200078e02ff */
[-C--:B------:R-:W-:Y:S01]  /*2860*/  LEA.HI.X.SX32 R19, R19, R11.reuse, 0x1, P0 ;  /* 0x0000000b13137211 */ /* 0x080fe200000f0eff */
[C---:B------:R-:W-:Y:S01]  /*2870*/  IMAD R151, R182.reuse, 0x48, RZ ;  /* 0x00000048b6977824 */ /* 0x040fe200078e02ff */
[-C--:B------:R-:W-:Y:S01]  /*2880*/  LEA.HI.X.SX32 R29, R29, R11.reuse, 0x1, P4 ;  /* 0x0000000b1d1d7211 */ /* 0x080fe200020f0eff */
[----:B------:R-:W-:Y:S01]  /*2890*/  IMAD R153, R182, 0x4a, RZ ;  /* 0x0000004ab6997824 */ /* 0x000fe200078e02ff */
[----:B------:R-:W-:Y:S01]  /*28a0*/  LOP3.LUT P4, RZ, R6, 0x1, RZ, 0xc0, !PT ;  /* 0x0000000106ff7812 */ /* 0x000fe2000788c0ff */
[----:B------:R2:W5:Y:S01]  /*28b0*/  @P5 LDG.E.U16 R99, desc[UR16][R18.64] ;  /* 0x0000001012635981 */ /* 0x000562000c1e1500 */
[-C--:B----4-:R-:W-:Y:S01]  /*28c0*/  IADD3 R14, P0, PT, R38, R10.reuse, RZ ;  /* 0x0000000a260e7210 */ /* 0x090fe20007f1e0ff */
[----:B------:R-:W-:Y:S01]  /*28d0*/  VIADD R6, R4, 0xfffffff3 ;  /* 0xfffffff304067836 */ /* 0x000fe20000000000 */
[----:B-1----:R-:W-:Y:S01]  /*28e0*/  IADD3 R22, P5, PT, R67, R10, RZ ;  /* 0x0000000a43167210 */ /* 0x002fe20007fbe0ff */
[C---:B------:R-:W-:Y:S01]  /*28f0*/  IMAD R69, R182.reuse, 0x25, RZ ;  /* 0x00000025b6457824 */ /* 0x040fe200078e02ff */
[----:B------:R-:W-:Y:S01]  /*2900*/  SHF.R.U32.HI R8, RZ, 0x8, R107 ;  /* 0x00000008ff087819 */ /* 0x000fe2000001166b */
[C---:B------:R-:W-:Y:S01]  /*2910*/  IMAD R33, R182.reuse, 0x18, RZ ;  /* 0x00000018b6217824 */ /* 0x040fe200078e02ff */
[-C--:B------:R-:W-:Y:S01]  /*2920*/  LEA.HI.X.SX32 R15, R39, R11.reuse, 0x1, P0 ;  /* 0x0000000b270f7211 */ /* 0x080fe200000f0eff */
[----:B------:R1:W5:Y:S01]  /*2930*/  @P6 LDG.E.U16 R104, desc[UR16][R28.64] ;  /* 0x000000101c686981 */ /* 0x000362000c1e1500 */
[----:B------:R-:W-:Y:S01]  /*2940*/  LEA.HI.X.SX32 R23, R47, R11, 0x1, P5 ;  /* 0x0000000b2f177211 */ /* 0x000fe200028f0eff */
[----:B------:R-:W-:Y:S01]  /*2950*/  IMAD R155, R182, 0x4c, RZ ;  /* 0x0000004cb69b7824 */ /* 0x000fe200078e02ff */
[----:B------:R-:W-:Y:S01]  /*2960*/  ISETP.GE.U32.AND P0, PT, R6, 0x7fffffb4, PT ;  /* 0x7fffffb40600780c */ /* 0x000fe20003f06070 */
[----:B------:R3:W5:Y:S01]  /*2970*/  @!P2 LDG.E.U16 R108, desc[UR16][R14.64] ;  /* 0x000000100e6ca981 */ /* 0x000762000c1e1500 */
[----:B------:R-:W-:Y:S01]  /*2980*/  LOP3.LUT P5, RZ, R8, 0x1, RZ, 0xc0, !PT ;  /* 0x0000000108ff7812 */ /* 0x000fe200078ac0ff */
[----:B--2---:R-:W-:-:S02]  /*2990*/  IMAD R19, R182, 0x17, RZ ;  /* 0x00000017b6137824 */ /* 0x004fc400078e02ff */
[C---:B------:R-:W-:Y:S01]  /*29a0*/  IMAD R157, R182.reuse, 0x4e, RZ ;  /* 0x0000004eb69d7824 */ /* 0x040fe200078e02ff */
[----:B------:R2:W5:Y:S01]  /*29b0*/  @P4 LDG.E.U16 R105, desc[UR16][R22.64] ;  /* 0x0000001016694981 */ /* 0x000562000c1e1500 */
[-C--:B-1----:R-:W-:Y:S01]  /*29c0*/  IADD3 R28, P2, PT, R73, R10.reuse, RZ ;  /* 0x0000000a491c7210 */ /* 0x082fe20007f5e0ff */
[C---:B------:R-:W-:Y:S01]  /*29d0*/  IMAD R77, R182.reuse, 0x27, RZ ;  /* 0x00000027b64d7824 */ /* 0x040fe200078e02ff */
[----:B------:R-:W-:Y:S01]  /*29e0*/  IADD3 R18, P4, PT, R33, R10, RZ ;  /* 0x0000000a21127210 */ /* 0x000fe20007f9e0ff */
[----:B------:R-:W-:Y:S01]  /*29f0*/  IMAD R159, R182, 0x50, RZ ;  /* 0x00000050b69f7824 */ /* 0x000fe200078e02ff */
[--C-:B------:R-:W-:Y:S01]  /*2a00*/  SHF.R.U32.HI R8, RZ, 0x7, R107.reuse ;  /* 0x00000007ff087819 */ /* 0x100fe2000001166b */
[----:B------:R-:W1:Y:S01]  /*2a10*/  LDCU UR4, c[0x0][0x3b0] ;  /* 0x00007600ff0477ac */ /* 0x000e620008000800 */
[----:B------:R-:W-:Y:S02]  /*2a20*/  SHF.R.U32.HI R6, RZ, 0x6, R107 ;  /* 0x00000006ff067819 */ /* 0x000fe4000001166b */
[----:B------:R-:W-:-:S02]  /*2a30*/  LEA.HI.X.SX32 R29, R19, R11, 0x1, P2 ;  /* 0x0000000b131d7211 */ /* 0x000fc400010f0eff */
[-C--:B------:R-:W-:Y:S02]  /*2a40*/  LEA.HI.X.SX32 R19, R40, R11.reuse, 0x1, P4 ;  /* 0x0000000b28137211 */ /* 0x080fe400020f0eff */
[----:B------:R-:W-:Y:S01]  /*2a50*/  LOP3.LUT P4, RZ, R8, 0x1, RZ, 0xc0, !PT ;  /* 0x0000000108ff7812 */ /* 0x000fe2000788c0ff */
[----:B------:R-:W5:Y:S01]  /*2a60*/  @P5 LDG.E.U16 R106, desc[UR16][R28.64] ;  /* 0x000000101c6a5981 */ /* 0x000f62000c1e1500 */
[----:B------:R-:W-:Y:S01]  /*2a70*/  LOP3.LUT P2, RZ, R6, 0x1, RZ, 0xc0, !PT ;  /* 0x0000000106ff7812 */ /* 0x000fe2000784c0ff */
[----:B---3--:R-:W-:Y:S02]  /*2a80*/  IMAD R15, R182, 0x19, RZ ;  /* 0x00000019b60f7824 */ /* 0x008fe400078e02ff */
[----:B------:R3:W5:Y:S01]  /*2a90*/  @!P0 LDG.E.U16 R109, desc[UR16][R18.64] ;  /* 0x00000010126d8981 */ /* 0x000762000c1e1500 */
[-C--:B--2---:R-:W-:Y:S01]  /*2aa0*/  IADD3 R22, P0, PT, R79, R10.reuse, RZ ;  /* 0x0000000a4f167210 */ /* 0x084fe20007f1e0ff */
[C---:B------:R-:W-:Y:S01]  /*2ab0*/  VIADD R8, R4.reuse, 0xfffffff9 ;  /* 0xfffffff904087836 */ /* 0x040fe20000000000 */
[----:B------:R-:W-:Y:S01]  /*2ac0*/  IADD3 R32, P5, PT, R85, R10, RZ ;  /* 0x0000000a55207210 */ /* 0x000fe20007fbe0ff */
[----:B------:R-:W-:Y:S01]  /*2ad0*/  VIADD R6, R4, 0xfffffffc ;  /* 0xfffffffc04067836 */ /* 0x000fe20000000000 */
[----:B------:R-:W-:-:S02]  /*2ae0*/  LEA.HI.X.SX32 R23, R33, R11, 0x1, P0 ;  /* 0x0000000b21177211 */ /* 0x000fc400000f0eff */
[----:B------:R-:W-:Y:S02]  /*2af0*/  LEA.HI.X.SX32 R33, R15, R11, 0x1, P5 ;  /* 0x0000000b0f217211 */ /* 0x000fe400028f0eff */
[----:B------:R-:W-:Y:S01]  /*2b00*/  ISETP.GE.U32.AND P5, PT, R8, 0x7fffffba, PT ;  /* 0x7fffffba0800780c */ /* 0x000fe20003fa6070 */
[----:B------:R2:W5:Y:S01]  /*2b10*/  @P4 LDG.E.U16 R110, desc[UR16][R22.64] ;  /* 0x00000010166e4981 */ /* 0x000562000c1e1500 */
[----:B------:R-:W-:Y:S02]  /*2b20*/  ISETP.GE.U32.AND P0, PT, R6, 0x7fffffbd, PT ;  /* 0x7fffffbd0600780c */ /* 0x000fe40003f06070 */
[-C--:B---3--:R-:W-:Y:S01]  /*2b30*/  IADD3 R18, P4, PT, R40, R10.reuse, RZ ;  /* 0x0000000a28127210 */ /* 0x088fe20007f9e0ff */
[----:B------:R3:W5:Y:S01]  /*2b40*/  @P2 LDG.E.U16 R111, desc[UR16][R32.64] ;  /* 0x00000010206f2981 */ /* 0x000762000c1e1500 */
[----:B------:R-:W-:Y:S02]  /*2b50*/  IADD3 R14, P2, PT, R41, R10, RZ ;  /* 0x0000000a290e7210 */ /* 0x000fe40007f5e0ff */
[----:B------:R-:W-:-:S02]  /*2b60*/  SHF.R.U32.HI R6, RZ, 0x4, R107 ;  /* 0x00000004ff067819 */ /* 0x000fc4000001166b */
[----:B------:R-:W-:Y:S02]  /*2b70*/  SHF.R.U32.HI R8, RZ, 0x5, R107 ;  /* 0x00000005ff087819 */ /* 0x000fe4000001166b */
[-C--:B------:R-:W-:Y:S02]  /*2b80*/  LEA.HI.X.SX32 R19, R41, R11.reuse, 0x1, P4 ;  /* 0x0000000b29137211 */ /* 0x080fe400020f0eff */
[-C--:B------:R-:W-:Y:S02]  /*2b90*/  LEA.HI.X.SX32 R15, R42, R11.reuse, 0x1, P2 ;  /* 0x0000000b2a0f7211 */ /* 0x080fe400010f0eff */
[----:B------:R-:W-:Y:S01]  /*2ba0*/  LOP3.LUT P2, RZ, R6, 0x1, RZ, 0xc0, !PT ;  /* 0x0000000106ff7812 */ /* 0x000fe2000784c0ff */
[----:B------:R-:W5:Y:S01]  /*2bb0*/  @!P5 LDG.E.U16 R114, desc[UR16][R18.64] ;  /* 0x000000101272d981 */ /* 0x000f62000c1e1500 */
[----:B------:R-:W-:Y:S01]  /*2bc0*/  LOP3.LUT P4, RZ, R8, 0x1, RZ, 0xc0, !PT ;  /* 0x0000000108ff7812 */ /* 0x000fe2000788c0ff */
[----:B------:R-:W-:Y:S01]  /*2bd0*/  IMAD R29, R182, 0x1b, RZ ;  /* 0x0000001bb61d7824 */ /* 0x000fe200078e02ff */
[-C--:B------:R-:W-:Y:S01]  /*2be0*/  IADD3 R28, P5, PT, R101, R10.reuse, RZ ;  /* 0x0000000a651c7210 */ /* 0x080fe20007fbe0ff */
[----:B------:R4:W5:Y:S01]  /*2bf0*/  @!P0 LDG.E.U16 R115, desc[UR16][R14.64] ;  /* 0x000000100e738981 */ /* 0x000962000c1e1500 */
[C---:B------:R-:W-:Y:S01]  /*2c00*/  VIADD R6, R4.reuse, 0xfffffff8 ;  /* 0xfffffff804067836 */ /* 0x040fe20000000000 */
[----:B--2---:R-:W-:Y:S01]  /*2c10*/  IADD3 R22, P0, PT, R89, R10, RZ ;  /* 0x0000000a59167210 */ /* 0x004fe20007f1e0ff */
[----:B------:R-:W-:Y:S01]  /*2c20*/  VIADD R8, R4, 0xfffffff1 ;  /* 0xfffffff104087836 */ /* 0x000fe20000000000 */
[----:B------:R-:W-:-:S02]  /*2c30*/  LEA.HI.X.SX32 R29, R29, R11, 0x1, P5 ;  /* 0x0000000b1d1d7211 */ /* 0x000fc400028f0eff */
[----:B------:R-:W-:Y:S01]  /*2c40*/  LEA.HI.X.SX32 R23, R49, R11, 0x1, P0 ;  /* 0x0000000b31177211 */ /* 0x000fe200000f0eff */
[----:B---3--:R-:W-:Y:S01]  /*2c50*/  IMAD R33, R182, 0x1c, RZ ;  /* 0x0000001cb6217824 */ /* 0x008fe200078e02ff */
[----:B------:R-:W-:Y:S01]  /*2c60*/  ISETP.GE.U32.AND P0, PT, R6, 0x7fffffb9, PT ;  /* 0x7fffffb90600780c */ /* 0x000fe20003f06070 */
[----:B------:R-:W5:Y:S01]  /*2c70*/  @P2 LDG.E.U16 R113, desc[UR16][R28.64] ;  /* 0x000000101c712981 */ /* 0x000f62000c1e1500 */
[----:B------:R-:W-:Y:S02]  /*2c80*/  ISETP.GE.U32.AND P5, PT, R8, 0x7fffffb2, PT ;  /* 0x7fffffb20800780c */ /* 0x000fe40003fa6070 */
[-C--:B----4-:R-:W-:Y:S01]  /*2c90*/  IADD3 R14, P2, PT, R43, R10.reuse, RZ ;  /* 0x0000000a2b0e7210 */ /* 0x090fe20007f5e0ff */
[----:B------:R2:W5:Y:S01]  /*2ca0*/  @P4 LDG.E.U16 R112, desc[UR16][R22.64] ;  /* 0x0000001016704981 */ /* 0x000562000c1e1500 */
[----:B------:R-:W-:Y:S02]  /*2cb0*/  IADD3 R18, P4, PT, R33, R10, RZ ;  /* 0x0000000a21127210 */ /* 0x000fe40007f9e0ff */
[----:B------:R-:W-:-:S02]  /*2cc0*/  SHF.R.U32.HI R6, RZ, 0x2, R107 ;  /* 0x00000002ff067819 */ /* 0x000fc4000001166b */
[-C--:B------:R-:W-:Y:S02]  /*2cd0*/  LEA.HI.X.SX32 R15, R44, R11.reuse, 0x1, P2 ;  /* 0x0000000b2c0f7211 */ /* 0x080fe400010f0eff */
[----:B------:R-:W-:Y:S02]  /*2ce0*/  LEA.HI.X.SX32 R19, R43, R11, 0x1, P4 ;  /* 0x0000000b2b137211 */ /* 0x000fe400020f0eff */
[----:B------:R-:W-:Y:S01]  /*2cf0*/  LOP3.LUT P2, RZ, R6, 0x1, RZ, 0xc0, !PT ;  /* 0x0000000106ff7812 */ /* 0x000fe2000784c0ff */
[----:B------:R3:W5:Y:S01]  /*2d00*/  @!P0 LDG.E.U16 R121, desc[UR16][R14.64] ;  /* 0x000000100e798981 */ /* 0x000762000c1e1500 */
[-C--:B--2---:R-:W-:Y:S01]  /*2d10*/  IADD3 R22, P0, PT, R103, R10.reuse, RZ ;  /* 0x0000000a67167210 */ /* 0x084fe20007f1e0ff */
[----:B------:R-:W-:Y:S02]  /*2d20*/  VIADD R6, R4, 0xfffffff6 ;  /* 0xfffffff604067836 */ /* 0x000fe40000000000 */
[----:B------:R2:W5:Y:S01]  /*2d30*/  @!P5 LDG.E.U16 R120, desc[UR16][R18.64] ;  /* 0x000000101278d981 */ /* 0x000562000c1e1500 */
[----:B------:R-:W-:Y:S01]  /*2d40*/  IMAD R29, R182, 0x1d, RZ ;  /* 0x0000001db61d7824 */ /* 0x000fe200078e02ff */
[----:B------:R-:W-:-:S02]  /*2d50*/  IADD3 R28, P5, PT, R97, R10, RZ ;  /* 0x0000000a611c7210 */ /* 0x000fc40007fbe0ff */
[-C--:B------:R-:W-:Y:S02]  /*2d60*/  LEA.HI.X.SX32 R23, R33, R11.reuse, 0x1, P0 ;  /* 0x0000000b21177211 */ /* 0x080fe400000f0eff */
[----:B------:R-:W-:Y:S01]  /*2d70*/  ISETP.GE.U32.AND P0, PT, R6, 0x7fffffb7, PT ;  /* 0x7fffffb70600780c */ /* 0x000fe20003f06070 */
[----:B------:R-:W-:Y:S01]  /*2d80*/  VIADD R6, R4, 0xfffffff4 ;  /* 0xfffffff404067836 */ /* 0x000fe20000000000 */
[----:B------:R-:W-:Y:S02]  /*2d90*/  LEA.HI.X.SX32 R29, R29, R11, 0x1, P5 ;  /* 0x0000000b1d1d7211 */ /* 0x000fe400028f0eff */
[----:B------:R-:W-:Y:S02]  /*2da0*/  SHF.R.U32.HI R8, RZ, 0x3, R107 ;  /* 0x00000003ff087819 */ /* 0x000fe4000001166b */
[----:B------:R-:W-:Y:S01]  /*2db0*/  ISETP.GE.U32.AND P5, PT, R6, 0x7fffffb5, PT ;  /* 0x7fffffb50600780c */ /* 0x000fe20003fa6070 */
[----:B------:R-:W5:Y:S01]  /*2dc0*/  @P2 LDG.E.U16 R119, desc[UR16][R28.64] ;  /* 0x000000101c772981 */ /* 0x000f62000c1e1500 */
[----:B------:R-:W-:Y:S01]  /*2dd0*/  LOP3.LUT P4, RZ, R8, 0x1, RZ, 0xc0, !PT ;  /* 0x0000000108ff7812 */ /* 0x000fe2000788c0ff */
[----:B------:R-:W-:Y:S01]  /*2de0*/  VIADD R6, R4, 0xfffffff7 ;  /* 0xfffffff704067836 */ /* 0x000fe20000000000 */
[----:B---3--:R-:W-:-:S04]  /*2df0*/  IADD3 R14, P2, PT, R35, R10, RZ ;  /* 0x0000000a230e7210 */ /* 0x008fc80007f5e0ff */
[-C--:B------:R-:W-:Y:S02]  /*2e00*/  LEA.HI.X.SX32 R15, R45, R11.reuse, 0x1, P2 ;  /* 0x0000000b2d0f7211 */ /* 0x080fe400010f0eff */
[----:B------:R-:W-:Y:S01]  /*2e10*/  ISETP.GE.U32.AND P2, PT, R6, 0x7fffffb8, PT ;  /* 0x7fffffb80600780c */ /* 0x000fe20003f46070 */
[C---:B------:R-:W-:Y:S01]  /*2e20*/  VIADD R6, R4.reuse, 0xffffffcc ;  /* 0xffffffcc04067836 */ /* 0x040fe20000000000 */
[----:B--2---:R-:W-:Y:S01]  /*2e30*/  IADD3 R18, P6, PT, R47, R10, RZ ;  /* 0x0000000a2f127210 */ /* 0x004fe20007fde0ff */
[----:B------:R-:W-:Y:S01]  /*2e40*/  VIADD R8, R4, 0xfffffff2 ;  /* 0xfffffff204087836 */ /* 0x000fe20000000000 */
[----:B------:R-:W5:Y:S02]  /*2e50*/  @!P0 LDG.E.U16 R132, desc[UR16][R14.64] ;  /* 0x000000100e848981 */ /* 0x000f64000c1e1500 */
[----:B------:R-:W-:Y:S02]  /*2e60*/  LEA.HI.X.SX32 R19, R46, R11, 0x1, P6 ;  /* 0x0000000b2e137211 */ /* 0x000fe400030f0eff */
[----:B------:R-:W-:Y:S01]  /*2e70*/  ISETP.GE.U32.AND P0, PT, R6, 0x7fffff8d, PT ;  /* 0x7fffff8d0600780c */ /* 0x000fe20003f06070 */
[----:B------:R-:W-:Y:S01]  /*2e80*/  VIADD R6, R4, 0xffffffcd ;  /* 0xffffffcd04067836 */ /* 0x000fe20000000000 */
[----:B------:R2:W5:Y:S01]  /*2e90*/  @P4 LDG.E.U16 R118, desc[UR16][R22.64] ;  /* 0x0000001016764981 */ /* 0x000562000c1e1500 */
[----:B------:R-:W-:Y:S01]  /*2ea0*/  ISETP.GE.U32.AND P4, PT, R8, 0x7fffffb3, PT ;  /* 0x7fffffb30800780c */ /* 0x000fe20003f86070 */
[----:B------:R-:W-:-:S02]  /*2eb0*/  VIADD R8, R4, 0xffffffce ;  /* 0xffffffce04087836 */ /* 0x000fc40000000000 */
[----:B------:R3:W5:Y:S01]  /*2ec0*/  @!P5 LDG.E.U16 R133, desc[UR16][R18.64] ;  /* 0x000000101285d981 */ /* 0x000762000c1e1500 */
[----:B------:R-:W-:Y:S01]  /*2ed0*/  ISETP.GE.U32.AND P5, PT, R6, 0x7fffff8e, PT ;  /* 0x7fffff8e0600780c */ /* 0x000fe20003fa6070 */
[----:B------:R-:W-:Y:S01]  /*2ee0*/  VIADD R6, R4, 0xffffffcf ;  /* 0xffffffcf04067836 */ /* 0x000fe20000000000 */
[----:B------:R-:W-:Y:S02]  /*2ef0*/  SEL R12, RZ, 0x1, P0 ;  /* 0x00000001ff0c7807 */ /* 0x000fe40000000000 */
[----:B------:R-:W-:Y:S01]  /*2f00*/  ISETP.GE.U32.AND P0, PT, R8, 0x7fffff8f, PT ;  /* 0x7fffff8f0800780c */ /* 0x000fe20003f06070 */
[----:B------:R-:W-:Y:S01]  /*2f10*/  VIADD R8, R4, 0xffffffc8 ;  /* 0xffffffc804087836 */ /* 0x000fe20000000000 */
[----:B--2---:R-:W-:Y:S02]  /*2f20*/  SEL R23, RZ, 0x1fffe, P5 ;  /* 0x0001fffeff177807 */ /* 0x004fe40002800000 */
[----:B------:R-:W-:Y:S01]  /*2f30*/  ISETP.GE.U32.AND P5, PT, R6, 0x7fffff90, PT ;  /* 0x7fffff900600780c */ /* 0x000fe20003fa6070 */
[C---:B------:R-:W-:Y:S01]  /*2f40*/  VIADD R6, R4.reuse, 0xffffffc9 ;  /* 0xffffffc904067836 */ /* 0x040fe20000000000 */
[----:B------:R-:W-:Y:S01]  /*2f50*/  SEL R48, RZ, 0x4, P0 ;  /* 0x00000004ff307807 */ /* 0x000fe20000000000 */
[----:B------:R-:W-:Y:S01]  /*2f60*/  VIADD R14, R4, 0xffffffca ;  /* 0xffffffca040e7836 */ /* 0x000fe20000000000 */
[----:B------:R-:W-:-:S02]  /*2f70*/  ISETP.GE.U32.AND P0, PT, R8, 0x7fffff89, PT ;  /* 0x7fffff890800780c */ /* 0x000fc40003f06070 */
[----:B------:R-:W-:Y:S01]  /*2f80*/  SEL R81, RZ, 0x7fff8, P5 ;  /* 0x0007fff8ff517807 */ /* 0x000fe20002800000 */
[----:B------:R-:W-:Y:S01]  /*2f90*/  VIADD R8, R4, 0xffffffcb ;  /* 0xffffffcb04087836 */ /* 0x000fe20000000000 */
[----:B------:R-:W-:Y:S02]  /*2fa0*/  ISETP.GE.U32.AND P5, PT, R6, 0x7fffff8a, PT ;  /* 0x7fffff8a0600780c */ /* 0x000fe40003fa6070 */
[----:B------:R-:W-:Y:S02]  /*2fb0*/  SEL R6, RZ, 0x1, P0 ;  /* 0x00000001ff067807 */ /* 0x000fe40000000000 */
[----:B------:R-:W-:Y:S01]  /*2fc0*/  ISETP.GE.U32.AND P0, PT, R14, 0x7fffff8b, PT ;  /* 0x7fffff8b0e00780c */ /* 0x000fe20003f06070 */
[----:B------:R-:W-:Y:S01]  /*2fd0*/  VIADD R14, R4, 0xffffffc4 ;  /* 0xffffffc4040e7836 */ /* 0x000fe20000000000 */
[----:B------:R-:W-:Y:S02]  /*2fe0*/  SEL R15, RZ, 0x1fffe, P5 ;  /* 0x0001fffeff0f7807 */ /* 0x000fe40002800000 */
[----:B------:R-:W-:Y:S01]  /*2ff0*/  ISETP.GE.U32.AND P5, PT, R8, 0x7fffff8c, PT ;  /* 0x7fffff8c0800780c */ /* 0x000fe20003fa6070 */
[----:B------:R-:W-:Y:S01]  /*3000*/  VIADD R8, R4, 0xffffffc5 ;  /* 0xffffffc504087836 */ /* 0x000fe20000000000 */
[----:B------:R-:W-:-:S02]  /*3010*/  SEL R84, RZ, 0x4, P0 ;  /* 0x00000004ff547807 */ /* 0x000fc40000000000 */
[----:B------:R-:W-:Y:S01]  /*3020*/  ISETP.GE.U32.AND P0, PT, R14, 0x7fffff85, PT ;  /* 0x7fffff850e00780c */ /* 0x000fe20003f06070 */
[----:B------:R-:W-:Y:S01]  /*3030*/  VIADD R14, R4, 0xffffffc6 ;  /* 0xffffffc6040e7836 */ /* 0x000fe20000000000 */
[----:B------:R-:W-:Y:S02]  /*3040*/  SEL R87, RZ, 0x7fff8, P5 ;  /* 0x0007fff8ff577807 */ /* 0x000fe40002800000 */
[----:B------:R-:W-:Y:S01]  /*3050*/  ISETP.GE.U32.AND P5, PT, R8, 0x7fffff86, PT ;  /* 0x7fffff860800780c */ /* 0x000fe20003fa6070 */
[----:B------:R-:W-:Y:S01]  /*3060*/  VIADD R16, R4, 0xffffffc7 ;  /* 0xffffffc704107836 */ /* 0x000fe20000000000 */
[----:B------:R-:W-:Y:S02]  /*3070*/  SEL R8, RZ, 0x1, P0 ;  /* 0x00000001ff087807 */ /* 0x000fe40000000000 */
[----:B------:R-:W-:Y:S01]  /*3080*/  ISETP.GE.U32.AND P0, PT, R14, 0x7fffff87, PT ;  /* 0x7fffff870e00780c */ /* 0x000fe20003f06070 */
[----:B------:R-:W-:Y:S01]  /*3090*/  VIADD R14, R4, 0xffffffc1 ;  /* 0xffffffc1040e7836 */ /* 0x000fe20000000000 */
[----:B---3--:R-:W-:-:S02]  /*30a0*/  SEL R19, RZ, 0x1fffe, P5 ;  /* 0x0001fffeff137807 */ /* 0x008fc40002800000 */
[----:B------:R-:W-:Y:S01]  /*30b0*/  ISETP.GE.U32.AND P5, PT, R16, 0x7fffff88, PT ;  /* 0x7fffff881000780c */ /* 0x000fe20003fa6070 */
[----:B------:R-:W-:Y:S01]  /*30c0*/  VIADD R16, R4, 0xffffffc2 ;  /* 0xffffffc204107836 */ /* 0x000fe20000000000 */
[----:B------:R-:W-:Y:S01]  /*30d0*/  ISETP.GE.U32.AND P6, PT, R14, 0x7fffff82, PT ;  /* 0x7fffff820e00780c */ /* 0x000fe20003fc6070 */
[----:B------:R-:W-:Y:S01]  /*30e0*/  VIADD R14, R4, 0xffffffc3 ;  /* 0xffffffc3040e7836 */ /* 0x000fe20000000000 */
[----:B------:R-:W-:Y:S02]  /*30f0*/  SEL R88, RZ, 0x4, P0 ;  /* 0x00000004ff587807 */ /* 0x000fe40000000000 */
[----:B------:R-:W-:Y:S02]  /*3100*/  SEL R93, RZ, 0x7fff8, P5 ;  /* 0x0007fff8ff5d7807 */ /* 0x000fe40002800000 */
[----:B------:R-:W-:Y:S01]  /*3110*/  ISETP.GE.U32.AND P0, PT, R16, 0x7fffff83, PT ;  /* 0x7fffff831000780c */ /* 0x000fe20003f06070 */
[----:B------:R-:W-:Y:S01]  /*3120*/  VIADD R16, R4, 0xffffffdc ;  /* 0xffffffdc04107836 */ /* 0x000fe20000000000 */
        /* <DEDUP_REMOVED lines=45> */
[----:B------:R-:W-:Y:S02]  /*3400*/  ISETP.GE.U32.AND P0, PT, R16, 0x7fffff93, PT ;  /* 0x7fffff931000780c */ /* 0x000fe40003f06070 */
[----:B------:R-:W-:-:S02]  /*3410*/  SEL R145, RZ, 0x1fffe, P5 ;  /* 0x0001fffeff917807 */ /* 0x000fc40002800000 */
[----:B------:R-:W-:Y:S01]  /*3420*/  ISETP.GE.U32.AND P5, PT, R14, 0x7fffff94, PT ;  /* 0x7fffff940e00780c */ /* 0x000fe20003fa6070 */
[----:B------:R-:W-:Y:S01]  /*3430*/  IMAD.IADD R80, R6, 0x1, R15 ;  /* 0x0000000106507824 */ /* 0x000fe200078e020f */
[----:B------:R-:W-:Y:S01]  /*3440*/  SEL R128, RZ, 0x4, P0 ;  /* 0x00000004ff807807 */ /* 0x000fe20000000000 */
[----:B------:R-:W-:Y:S01]  /*3450*/  IMAD R15, R182, 0x1f, RZ ;  /* 0x0000001fb60f7824 */ /* 0x000fe200078e02ff */
[-C--:B------:R-:W-:Y:S02]  /*3460*/  IADD3 R32, P0, PT, R135, R10.reuse, RZ ;  /* 0x0000000a87207210 */ /* 0x080fe40007f1e0ff */
[----:B------:R-:W-:Y:S02]  /*3470*/  SEL R143, RZ, 0x7fff8, P5 ;  /* 0x0007fff8ff8f7807 */ /* 0x000fe40002800000 */
[-C--:B------:R-:W-:Y:S01]  /*3480*/  IADD3 R34, P5, PT, R137, R10.reuse, RZ ;  /* 0x0000000a89227210 */ /* 0x080fe20007fbe0ff */
[----:B------:R-:W-:Y:S01]  /*3490*/  IMAD.IADD R92, R8, 0x1, R19 ;  /* 0x00000001085c7824 */ /* 0x000fe200078e0213 */
[-C--:B------:R-:W-:Y:S01]  /*34a0*/  LEA.HI.X.SX32 R33, R13, R11.reuse, 0x1, P0 ;  /* 0x0000000b0d217211 */ /* 0x080fe200000f0eff */
[----:B------:R-:W-:Y:S01]  /*34b0*/  IMAD.IADD R76, R12, 0x1, R23 ;  /* 0x000000010c4c7824 */ /* 0x000fe200078e0217 */
[CC--:B------:R-:W-:Y:S01]  /*34c0*/  LEA R28, P0, R182.reuse, R10.reuse, 0x6 ;  /* 0x0000000ab61c7211 */ /* 0x0c0fe200078030ff */
[C---:B------:R-:W-:Y:S01]  /*34d0*/  IMAD.SHL.U32 R19, R182.reuse, 0x20, RZ ;  /* 0x00000020b6137824 */ /* 0x040fe200078e00ff */
[----:B------:R-:W-:Y:S01]  /*34e0*/  LEA.HI.X.SX32 R35, R15, R11, 0x1, P5 ;  /* 0x0000000b0f237211 */ /* 0x000fe200028f0eff */
[----:B------:R-:W-:Y:S01]  /*34f0*/  IMAD R23, R182, 0x21, RZ ;  /* 0x00000021b6177824 */ /* 0x000fe200078e02ff */
[----:B------:R-:W-:-:S02]  /*3500*/  IADD3 R52, P5, PT, R53, R10, RZ ;  /* 0x0000000a35347210 */ /* 0x000fc40007fbe0ff */
[-C--:B------:R-:W-:Y:S02]  /*3510*/  LEA.HI.X.SX32 R29, R19, R11.reuse, 0x1, P0 ;  /* 0x0000000b131d7211 */ /* 0x080fe400000f0eff */
[-C--:B------:R-:W-:Y:S02]  /*3520*/  IADD3 R12, P0, PT, R147, R10.reuse, RZ ;  /* 0x0000000a930c7210 */ /* 0x080fe40007f1e0ff */
[-C--:B------:R-:W-:Y:S02]  /*3530*/  LEA.HI.X.SX32 R53, R23, R11.reuse, 0x1, P5 ;  /* 0x0000000b17357211 */ /* 0x080fe400028f0eff */
[-C--:B------:R-:W-:Y:S02]  /*3540*/  IADD3 R14, P5, PT, R149, R10.reuse, RZ ;  /* 0x0000000a950e7210 */ /* 0x080fe40007fbe0ff */
[----:B------:R-:W-:Y:S02]  /*3550*/  LEA.HI.X.SX32 R13, R7, R11, 0x1, P0 ;  /* 0x0000000b070d7211 */ /* 0x000fe400000f0eff */
[----:B------:R-:W-:-:S02]  /*3560*/  IADD3 R6, P0, PT, R151, R10, RZ ;  /* 0x0000000a97067210 */ /* 0x000fc40007f1e0ff */
[-C--:B------:R-:W-:Y:S02]  /*3570*/  LEA.HI.X.SX32 R15, R63, R11.reuse, 0x1, P5 ;  /* 0x0000000b3f0f7211 */ /* 0x080fe400028f0eff */
[-C--:B------:R-:W-:Y:S02]  /*3580*/  IADD3 R8, P5, PT, R153, R10.reuse, RZ ;  /* 0x0000000a99087210 */ /* 0x080fe40007fbe0ff */
[-C--:B------:R-:W-:Y:S01]  /*3590*/  LEA.HI.X.SX32 R7, R9, R11.reuse, 0x1, P0 ;  /* 0x0000000b09077211 */ /* 0x080fe200000f0eff */
[C---:B------:R-:W-:Y:S01]  /*35a0*/  IMAD R63, R182.reuse, 0x52, RZ ;  /* 0x00000052b63f7824 */ /* 0x040fe200078e02ff */
[-C--:B------:R-:W-:Y:S02]  /*35b0*/  LEA.HI.X.SX32 R9, R69, R11.reuse, 0x1, P5 ;  /* 0x0000000b45097211 */ /* 0x080fe400028f0eff */
[-C--:B------:R-:W-:Y:S02]  /*35c0*/  IADD3 R16, P0, PT, R155, R10.reuse, RZ ;  /* 0x0000000a9b107210 */ /* 0x080fe40007f1e0ff */
[-C--:B------:R-:W-:Y:S01]  /*35d0*/  IADD3 R18, P5, PT, R157, R10.reuse, RZ ;  /* 0x0000000a9d127210 */ /* 0x080fe20007fbe0ff */
[----:B------:R-:W-:Y:S01]  /*35e0*/  IMAD R23, R182, 0x29, RZ ;  /* 0x00000029b6177824 */ /* 0x000fe200078e02ff */
[-C--:B------:R-:W-:Y:S01]  /*35f0*/  LEA.HI.X.SX32 R17, R17, R11.reuse, 0x1, P0 ;  /* 0x0000000b11117211 */ /* 0x080fe200000f0eff */
[----:B------:R-:W-:Y:S01]  /*3600*/  VIADD R47, R4, 0xffffffc0 ;  /* 0xffffffc0042f7836 */ /* 0x000fe20000000000 */
[----:B------:R-:W-:Y:S01]  /*3610*/  LEA.HI.X.SX32 R19, R77, R11, 0x1, P5 ;  /* 0x0000000b4d137211 */ /* 0x000fe200028f0eff */
[----:B------:R-:W-:Y:S01]  /*3620*/  IMAD R69, R182, 0x54, RZ ;  /* 0x00000054b6457824 */ /* 0x000fe200078e02ff */
[----:B------:R-:W-:-:S02]  /*3630*/  IADD3 R20, P0, PT, R159, R10, RZ ;  /* 0x0000000a9f147210 */ /* 0x000fc40007f1e0ff */
[-C--:B------:R-:W-:Y:S01]  /*3640*/  IADD3 R22, P5, PT, R63, R10.reuse, RZ ;  /* 0x0000000a3f167210 */ /* 0x080fe20007fbe0ff */
[C---:B------:R-:W-:Y:S01]  /*3650*/  IMAD R77, R182.reuse, 0x56, RZ ;  /* 0x00000056b64d7824 */ /* 0x040fe200078e02ff */
[-C--:B------:R-:W-:Y:S02]  /*3660*/  LEA.HI.X.SX32 R21, R21, R11.reuse, 0x1, P0 ;  /* 0x0000000b15157211 */ /* 0x080fe400000f0eff */
[----:B------:R-:W-:Y:S02]  /*3670*/  LEA.HI.X.SX32 R23, R23, R11, 0x1, P5 ;  /* 0x0000000b17177211 */ /* 0x000fe400028f0eff */
[----:B------:R-:W-:Y:S02]  /*3680*/  ISETP.GE.U32.AND P0, PT, R47, 0x7fffff81, PT ;  /* 0x7fffff812f00780c */ /* 0x000fe40003f06070 */
[----:B------:R-:W-:Y:S01]  /*3690*/  IADD3 R58, P5, PT, R69, R10, RZ ;  /* 0x0000000a453a7210 */ /* 0x000fe20007fbe0ff */
[C---:B------:R-:W-:Y:S01]  /*36a0*/  IMAD R63, R182.reuse, 0x2b, RZ ;  /* 0x0000002bb63f7824 */ /* 0x040fe200078e02ff */
[----:B------:R-:W-:Y:S01]  /*36b0*/  SEL R123, RZ, 0x1fffe, P6 ;  /* 0x0001fffeff7b7807 */ /* 0x000fe20003000000 */
[----:B------:R-:W-:Y:S01]  /*36c0*/  IMAD R69, R182, 0x58, RZ ;  /* 0x00000058b6457824 */ /* 0x000fe200078e02ff */
[----:B------:R-:W-:-:S02]  /*36d0*/  SEL R66, RZ, 0x1, P0 ;  /* 0x00000001ff427807 */ /* 0x000fc40000000000 */
[-C--:B------:R-:W-:Y:S02]  /*36e0*/  LEA.HI.X.SX32 R59, R59, R11.reuse, 0x1, P5 ;  /* 0x0000000b3b3b7211 */ /* 0x080fe400028f0eff */
[-C--:B------:R-:W-:Y:S01]  /*36f0*/  IADD3 R62, P5, PT, R77, R10.reuse, RZ ;  /* 0x0000000a4d3e7210 */ /* 0x080fe20007fbe0ff */
[----:B------:R-:W-:Y:S02]  /*3700*/  IMAD.IADD R123, R66, 0x1, R123 ;  /* 0x00000001427b7824 */ /* 0x000fe400078e027b */
[----:B------:R-:W-:Y:S01]  /*3710*/  IMAD R77, R182, 0x5a, RZ ;  /* 0x0000005ab64d7824 */ /* 0x000fe200078e02ff */
[-C--:B------:R-:W-:Y:S02]  /*3720*/  LEA.HI.X.SX32 R63, R63, R11.reuse, 0x1, P5 ;  /* 0x0000000b3f3f7211 */ /* 0x080fe400028f0eff */
[-C--:B------:R-:W-:Y:S01]  /*3730*/  IADD3 R66, P5, PT, R69, R10.reuse, RZ ;  /* 0x0000000a45427210 */ /* 0x080fe20007fbe0ff */
[----:B------:R-:W-:Y:S02]  /*3740*/  IMAD.IADD R127, R68, 0x1, R127 ;  /* 0x00000001447f7824 */ /* 0x000fe400078e027f */
[C---:B------:R-:W-:Y:S01]  /*3750*/  IMAD R69, R182.reuse, 0x2d, RZ ;  /* 0x0000002db6457824 */ /* 0x040fe200078e02ff */
[----:B------:R-:W-:Y:S01]  /*3760*/  LEA.HI.X.SX32 R67, R67, R11, 0x1, P5 ;  /* 0x0000000b43437211 */ /* 0x000fe200028f0eff */
[----:B------:R-:W-:Y:S01]  /*3770*/  IMAD R147, R182, 0x5c, RZ ;  /* 0x0000005cb6937824 */ /* 0x000fe200078e02ff */
[----:B------:R-:W-:Y:S01]  /*3780*/  IADD3 R68, P5, PT, R77, R10, RZ ;  /* 0x0000000a4d447210 */ /* 0x000fe20007fbe0ff */
[----:B------:R-:W-:-:S02]  /*3790*/  IMAD.IADD R131, R72, 0x1, R131 ;  /* 0x0000000148837824 */ /* 0x000fc400078e0283 */
[----:B------:R-:W-:Y:S01]  /*37a0*/  IMAD.IADD R126, R78, 0x1, R139 ;  /* 0x000000014e7e7824 */ /* 0x000fe200078e028b */
[-C--:B------:R-:W-:Y:S01]  /*37b0*/  LEA.HI.X.SX32 R69, R69, R11.reuse, 0x1, P5 ;  /* 0x0000000b45457211 */ /* 0x080fe200028f0eff */
[C---:B------:R-:W-:Y:S01]  /*37c0*/  IMAD R139, R182.reuse, 0x5e, RZ ;  /* 0x0000005eb68b7824 */ /* 0x040fe200078e02ff */
[-C--:B------:R-:W-:Y:S01]  /*37d0*/  IADD3 R72, P5, PT, R147, R10.reuse, RZ ;  /* 0x0000000a93487210 */ /* 0x080fe20007fbe0ff */
[----:B------:R-:W-:Y:S01]  /*37e0*/  IMAD R77, R182, 0x2f, RZ ;  /* 0x0000002fb64d7824 */ /* 0x000fe200078e02ff */
[----:B------:R-:W-:Y:S01]  /*37f0*/  LOP3.LUT R78, R76, 0x3, RZ, 0xc0, !PT ;  /* 0x000000034c4e7812 */ /* 0x000fe200078ec0ff */
[C---:B------:R-:W-:Y:S01]  /*3800*/  IMAD R147, R182.reuse, 0x60, RZ ;  /* 0x00000060b6937824 */ /* 0x040fe200078e02ff */
[----:B------:R-:W-:Y:S02]  /*3810*/  LEA.HI.X.SX32 R73, R73, R11, 0x1, P5 ;  /* 0x0000000b49497211 */ /* 0x000fe400028f0eff */
[----:B------:R-:W-:Y:S01]  /*3820*/  IADD3 R76, P5, PT, R139, R10, RZ ;  /* 0x0000000a8b4c7210 */ /* 0x000fe20007fbe0ff */
[----:B------:R-:W-:Y:S01]  /*3830*/  IMAD R139, R182, 0x62, RZ ;  /* 0x00000062b68b7824 */ /* 0x000fe200078e02ff */
[----:B------:R-:W-:-:S02]  /*3840*/  IADD3 R48, PT, PT, R78, R81, R48 ;  /* 0x000000514e307210 */ /* 0x000fc40007ffe030 */
[-C--:B------:R-:W-:Y:S02]  /*3850*/  LEA.HI.X.SX32 R77, R77, R11.reuse, 0x1, P5 ;  /* 0x0000000b4d4d7211 */ /* 0x080fe400028f0eff */
[-C--:B------:R-:W-:Y:S01]  /*3860*/  IADD3 R78, P5, PT, R147, R10.reuse, RZ ;  /* 0x0000000a934e7210 */ /* 0x080fe20007fbe0ff */
[----:B------:R-:W-:Y:S01]  /*3870*/  IMAD.IADD R145, R86, 0x1, R145 ;  /* 0x0000000156917824 */ /* 0x000fe200078e0291 */
[----:B------:R-:W-:Y:S01]  /*3880*/  LOP3.LUT R86, R80, 0x3, RZ, 0xc0, !PT ;  /* 0x0000000350567812 */ /* 0x000fe200078ec0ff */
[C---:B------:R-:W-:Y:S01]  /*3890*/  IMAD R81, R182.reuse, 0x31, RZ ;  /* 0x00000031b6517824 */ /* 0x040fe200078e02ff */
[----:B------:R-:W-:Y:S01]  /*38a0*/  LEA.HI.X.SX32 R79, R79, R11, 0x1, P5 ;  /* 0x0000000b4f4f7211 */ /* 0x000fe200028f0eff */
[----:B------:R-:W-:Y:S01]  /*38b0*/  IMAD R147, R182, 0x64, RZ ;  /* 0x00000064b6937824 */ /* 0x000fe200078e02ff */
[----:B------:R-:W-:Y:S02]  /*38c0*/  LOP3.LUT R92, R92, 0x3, RZ, 0xc0, !PT ;  /* 0x000000035c5c7812 */ /* 0x000fe400078ec0ff */
[----:B------:R-:W-:-:S02]  /*38d0*/  IADD3 R80, P5, PT, R139, R10, RZ ;  /* 0x0000000a8b507210 */ /* 0x000fc40007fbe0ff */
[----:B------:R-:W-:Y:S02]  /*38e0*/  IADD3 R96, PT, PT, R86, R87, R84 ;  /* 0x0000005756607210 */ /* 0x000fe40007ffe054 */
[----:B------:R-:W-:Y:S01]  /*38f0*/  IADD3 R100, PT, PT, R92, R93, R88 ;  /* 0x0000005d5c647210 */ /* 0x000fe20007ffe058 */
[C---:B------:R-:W-:Y:S01]  /*3900*/  IMAD R93, R182.reuse, 0x66, RZ ;  /* 0x00000066b65d7824 */ /* 0x040fe200078e02ff */
[-C--:B------:R-:W-:Y:S02]  /*3910*/  LEA.HI.X.SX32 R81, R81, R11.reuse, 0x1, P5 ;  /* 0x0000000b51517211 */ /* 0x080fe400028f0eff */
[----:B------:R-:W-:Y:S01]  /*3920*/  IADD3 R84, P5, PT, R147, R10, RZ ;  /* 0x0000000a93547210 */ /* 0x000fe20007fbe0ff */
[C---:B------:R-:W-:Y:S01]  /*3930*/  IMAD R87, R182.reuse, 0x33, RZ ;  /* 0x00000033b6577824 */ /* 0x040fe200078e02ff */
[----:B------:R-:W-:Y:S01]  /*3940*/  LOP3.LUT R123, R123, 0x3, RZ, 0xc0, !PT ;  /* 0x000000037b7b7812 */ /* 0x000fe200078ec0ff */
[----:B------:R-:W-:Y:S01]  /*3950*/  IMAD R139, R182, 0x68, RZ ;  /* 0x00000068b68b7824 */ /* 0x000fe200078e02ff */
[----:B------:R-:W-:-:S02]  /*3960*/  LEA.HI.X.SX32 R85, R85, R11, 0x1, P5 ;  /* 0x0000000b55557211 */ /* 0x000fc400028f0eff */
[-C--:B------:R-:W-:Y:S02]  /*3970*/  IADD3 R86, P5, PT, R93, R10.reuse, RZ ;  /* 0x0000000a5d567210 */ /* 0x080fe40007fbe0ff */
        /* <DEDUP_REMOVED lines=11> */
[----:B------:R-:W-:Y:S02]  /*3a30*/  LEA.HI.X.SX32 R93, R93, R11, 0x1, P5 ;  /* 0x0000000b5d5d7211 */ /* 0x000fe400028f0eff */
[----:B------:R-:W-:Y:S02]  /*3a40*/  LOP3.LUT R131, R131, 0x3, RZ, 0xc0, !PT ;  /* 0x0000000383837812 */ /* 0x000fe400078ec0ff */
[----:B------:R-:W-:Y:S01]  /*3a50*/  IADD3 R116, P5, PT, R123, R10, RZ ;  /* 0x0000000a7b747210 */ /* 0x000fe20007fbe0ff */
[C---:B------:R-:W-:Y:S01]  /*3a60*/  IMAD R123, R182.reuse, 0x37, RZ ;  /* 0x00000037b67b7824 */ /* 0x040fe200078e02ff */
[----:B------:R-:W-:Y:S01]  /*3a70*/  IADD3 R136, PT, PT, R131, R129, R122 ;  /* 0x0000008183887210 */ /* 0x000fe20007ffe07a */
[----:B------:R-:W-:Y:S01]  /*3a80*/  IMAD R127, R182, 0x70, RZ ;  /* 0x00000070b67f7824 */ /* 0x000fe200078e02ff */
[----:B------:R-:W-:-:S02]  /*3a90*/  LEA.HI.X.SX32 R117, R101, R11, 0x1, P5 ;  /* 0x0000000b65757211 */ /* 0x000fc400028f0eff */
[----:B------:R-:W-:Y:S02]  /*3aa0*/  LOP3.LUT R126, R126, 0x3, RZ, 0xc0, !PT ;  /* 0x000000037e7e7812 */ /* 0x000fe400078ec0ff */
[-C--:B------:R-:W-:Y:S01]  /*3ab0*/  IADD3 R122, P5, PT, R125, R10.reuse, RZ ;  /* 0x0000000a7d7a7210 */ /* 0x080fe20007fbe0ff */
[----:B------:R-:W-:Y:S01]  /*3ac0*/  IMAD R129, R182, 0x72, RZ ;  /* 0x00000072b6817824 */ /* 0x000fe200078e02ff */
[----:B------:R-:W-:Y:S02]  /*3ad0*/  IADD3 R141, PT, PT, R126, R141, R124 ;  /* 0x0000008d7e8d7210 */ /* 0x000fe40007ffe07c */
[-C--:B------:R-:W-:Y:S02]  /*3ae0*/  LEA.HI.X.SX32 R123, R123, R11.reuse, 0x1, P5 ;  /* 0x0000000b7b7b7211 */ /* 0x080fe400028f0eff */
[----:B------:R-:W-:Y:S01]  /*3af0*/  IADD3 R124, P5, PT, R127, R10, RZ ;  /* 0x0000000a7f7c7210 */ /* 0x000fe20007fbe0ff */
[----:B------:R-:W-:Y:S01]  /*3b00*/  IMAD R101, R182, 0x39, RZ ;  /* 0x00000039b6657824 */ /* 0x000fe200078e02ff */
[----:B------:R-:W-:Y:S01]  /*3b10*/  LOP3.LUT R127, R102, 0xf, RZ, 0xc0, !PT ;  /* 0x0000000f667f7812 */ /* 0x000fe200078ec0ff */
[----:B------:R-:W-:Y:S01]  /*3b20*/  IMAD R131, R182, 0x74, RZ ;  /* 0x00000074b6837824 */ /* 0x000fe200078e02ff */
[----:B------:R-:W-:-:S02]  /*3b30*/  LEA.HI.X.SX32 R125, R103, R11, 0x1, P5 ;  /* 0x0000000b677d7211 */ /* 0x000fc400028f0eff */
[-C--:B------:R-:W-:Y:S02]  /*3b40*/  IADD3 R126, P5, PT, R129, R10.reuse, RZ ;  /* 0x0000000a817e7210 */ /* 0x080fe40007fbe0ff */
[----:B------:R-:W-:Y:S01]  /*3b50*/  LOP3.LUT R145, R145, 0x3, RZ, 0xc0, !PT ;  /* 0x0000000391917812 */ /* 0x000fe200078ec0ff */
[----:B------:R-:W-:Y:S01]  /*3b60*/  IMAD R138, R100, 0x10, R127 ;  /* 0x00000010648a7824 */ /* 0x000fe200078e027f */
[----:B------:R-:W-:Y:S01]  /*3b70*/  LEA.HI.X.SX32 R127, R101, R11, 0x1, P5 ;  /* 0x0000000b657f7211 */ /* 0x000fe200028f0eff */
[C---:B------:R-:W-:Y:S01]  /*3b80*/  IMAD R129, R182.reuse, 0x76, RZ ;  /* 0x00000076b6817824 */ /* 0x040fe200078e02ff */
[----:B------:R-:W-:Y:S02]  /*3b90*/  IADD3 R128, PT, PT, R145, R143, R128 ;  /* 0x0000008f91807210 */ /* 0x000fe40007ffe080 */
[----:B------:R-:W-:Y:S01]  /*3ba0*/  IADD3 R130, P5, PT, R131, R10, RZ ;  /* 0x0000000a83827210 */ /* 0x000fe20007fbe0ff */
[----:B------:R-:W-:Y:S01]  /*3bb0*/  IMAD R101, R182, 0x3b, RZ ;  /* 0x0000003bb6657824 */ /* 0x000fe200078e02ff */
[----:B------:R-:W-:Y:S01]  /*3bc0*/  LOP3.LUT R100, R128, 0xf, RZ, 0xc0, !PT ;  /* 0x0000000f80647812 */ /* 0x000fe200078ec0ff */
[----:B------:R-:W-:Y:S01]  /*3bd0*/  IMAD R103, R182, 0x78, RZ ;  /* 0x00000078b6677824 */ /* 0x000fe200078e02ff */
[----:B------:R-:W-:-:S02]  /*3be0*/  LEA.HI.X.SX32 R131, R97, R11, 0x1, P5 ;  /* 0x0000000b61837211 */ /* 0x000fc400028f0eff */
[----:B------:R-:W-:Y:S01]  /*3bf0*/  IADD3 R128, P5, PT, R129, R10, RZ ;  /* 0x0000000a81807210 */ /* 0x000fe20007fbe0ff */
[----:B------:R-:W-:-:S03]  /*3c00*/  IMAD R143, R182, 0x7a, RZ ;  /* 0x0000007ab68f7824 */ /* 0x000fc600078e02ff */
[-C--:B------:R-:W-:Y:S02]  /*3c10*/  LEA.HI.X.SX32 R129, R101, R11.reuse, 0x1, P5 ;  /* 0x0000000b65817211 */ /* 0x080fe400028f0eff */
[-C--:B------:R-:W-:Y:S01]  /*3c20*/  IADD3 R134, P5, PT, R103, R10.reuse, RZ ;  /* 0x0000000a67867210 */ /* 0x080fe20007fbe0ff */
[----:B------:R-:W-:Y:S02]  /*3c30*/  IMAD.SHL.U32 R101, R96, 0x100, RZ ;  /* 0x0000010060657824 */ /* 0x000fe400078e00ff */
[----:B------:R-:W-:Y:S01]  /*3c40*/  IMAD R97, R182, 0x3d, RZ ;  /* 0x0000003db6617824 */ /* 0x000fe200078e02ff */
[-C--:B------:R-:W-:Y:S01]  /*3c50*/  LEA.HI.X.SX32 R135, R135, R11.reuse, 0x1, P5 ;  /* 0x0000000b87877211 */ /* 0x080fe200028f0eff */
[----:B------:R-:W-:Y:S01]  /*3c60*/  IMAD.SHL.U32 R102, R136, 0x100, RZ ;  /* 0x0000010088667824 */ /* 0x000fe200078e00ff */
[----:B------:R-:W-:Y:S01]  /*3c70*/  IADD3 R96, P5, PT, R143, R10, RZ ;  /* 0x0000000a8f607210 */ /* 0x000fe20007fbe0ff */
[----:B------:R-:W-:Y:S01]  /*3c80*/  IMAD R103, R182, 0x7c, RZ ;  /* 0x0000007cb6677824 */ /* 0x000fe200078e02ff */
[----:B------:R-:W-:Y:S01]  /*3c90*/  LOP3.LUT R101, R101, 0xf00, RZ, 0xe2, !PT ;  /* 0x00000f0065657812 */ /* 0x000fe200078ee2ff */
[----:B------:R-:W-:Y:S01]  /*3ca0*/  IMAD R141, R141, 0x10, R100 ;  /* 0x000000108d8d7824 */ /* 0x000fe200078e0264 */
[----:B------:R-:W-:Y:S01]  /*3cb0*/  LOP3.LUT R102, R102, 0xf00, RZ, 0xe2, !PT ;  /* 0x00000f0066667812 */ /* 0x000fe200078ee2ff */
[----:B------:R-:W-:Y:S01]  /*3cc0*/  IMAD R143, R182, 0x7e, RZ ;  /* 0x0000007eb68f7824 */ /* 0x000fe200078e02ff */
[----:B------:R-:W-:-:S02]  /*3cd0*/  LEA.HI.X.SX32 R97, R97, R11, 0x1, P5 ;  /* 0x0000000b61617211 */ /* 0x000fc400028f0eff */
[-C--:B------:R-:W-:Y:S01]  /*3ce0*/  IADD3 R100, P5, PT, R103, R10.reuse, RZ ;  /* 0x0000000a67647210 */ /* 0x080fe20007fbe0ff */
[----:B------:R-:W-:Y:S02]  /*3cf0*/  IMAD R136, R48, 0x1000, R101 ;  /* 0x0000100030887824 */ /* 0x000fe400078e0265 */
[----:B------:R-:W-:Y:S01]  /*3d00*/  IMAD R139, R139, 0x1000, R102 ;  /* 0x000010008b8b7824 */ /* 0x000fe200078e0266 */
[----:B------:R-:W-:Y:S01]  /*3d10*/  LEA.HI.X.SX32 R101, R137, R11, 0x1, P5 ;  /* 0x0000000b89657211 */ /* 0x000fe200028f0eff */
[----:B------:R-:W-:Y:S01]  /*3d20*/  IMAD R103, R182, 0x3f, RZ ;  /* 0x0000003fb6677824 */ /* 0x000fe200078e02ff */
[----:B------:R-:W-:Y:S02]  /*3d30*/  IADD3 R102, P5, PT, R143, R10, RZ ;  /* 0x0000000a8f667210 */ /* 0x000fe40007fbe0ff */
[----:B------:R-:W-:Y:S01]  /*3d40*/  LOP3.LUT R137, R138, 0xff, RZ, 0xc0, !PT ;  /* 0x000000ff8a897812 */ /* 0x000fe200078ec0ff */
[----:B------:R-:W-:Y:S01]  /*3d50*/  IMAD R48, R182, 0xd, RZ ;  /* 0x0000000db6307824 */ /* 0x000fe200078e02ff */
[----:B------:R-:W-:-:S02]  /*3d60*/  LOP3.LUT R138, R141, 0xff, RZ, 0xc0, !PT ;  /* 0x000000ff8d8a7812 */ /* 0x000fc400078ec0ff */
[-C--:B------:R-:W-:Y:S02]  /*3d70*/  LEA.HI.X.SX32 R103, R103, R11.reuse, 0x1, P5 ;  /* 0x0000000b67677211 */ /* 0x080fe400028f0eff */
[-C--:B------:R-:W-:Y:S01]  /*3d80*/  IADD3 R142, P5, PT, R49, R10.reuse, RZ ;  /* 0x0000000a318e7210 */ /* 0x080fe20007fbe0ff */
[----:B------:R-:W-:Y:S02]  /*3d90*/  IMAD.IADD R136, R136, 0x1, R137 ;  /* 0x0000000188887824 */ /* 0x000fe400078e0289 */
[----:B------:R-:W-:Y:S01]  /*3da0*/  IMAD.IADD R139, R139, 0x1, R138 ;  /* 0x000000018b8b7824 */ /* 0x000fe200078e028a */
[----:B------:R-:W-:Y:S01]  /*3db0*/  LEA.HI.X.SX32 R143, R48, R11, 0x1, P5 ;  /* 0x0000000b308f7211 */ /* 0x000fe200028f0eff */
[C---:B------:R-:W-:Y:S01]  /*3dc0*/  IMAD.SHL.U32 R49, R182.reuse, 0x8, RZ ;  /* 0x00000008b6317824 */ /* 0x040fe200078e00ff */
[----:B------:R-:W-:Y:S02]  /*3dd0*/  LEA R138, P5, R182, R10, 0x4 ;  /* 0x0000000ab68a7211 */ /* 0x000fe400078a20ff */
[----:B------:R-:W-:-:S02]  /*3de0*/  SHF.R.U32.HI R107, RZ, 0x1, R107 ;  /* 0x00000001ff6b7819 */ /* 0x000fc4000001166b */
[----:B------:R-:W-:Y:S02]  /*3df0*/  PRMT R141, R136, 0x5410, R139 ;  /* 0x00005410888d7816 */ /* 0x000fe4000000008b */
[----:B------:R-:W-:Y:S02]  /*3e00*/  PRMT R10, RZ, 0x7610, R10 ;  /* 0x00007610ff0a7816 */ /* 0x000fe4000000000a */
[----:B------:R-:W-:Y:S02]  /*3e10*/  LEA.HI.X.SX32 R139, R49, R11, 0x1, P5 ;  /* 0x0000000b318b7211 */ /* 0x000fe400028f0eff */
[----:B------:R-:W-:Y:S02]  /*3e20*/  LOP3.LUT P5, RZ, R107, 0x1, RZ, 0xc0, !PT ;  /* 0x000000016bff7812 */ /* 0x000fe400078ac0ff */
[----:B------:R-:W-:Y:S01]  /*3e30*/  SHF.R.U64 R107, R141, 0x1f, RZ ;  /* 0x0000001f8d6b7819 */ /* 0x000fe200000012ff */
[----:B------:R-:W5:Y:S01]  /*3e40*/  @!P4 LDG.E.U16 R10, desc[UR16][R142.64] ;  /* 0x000000108e0ac981 */ /* 0x000f62000c1e1500 */
[----:B------:R-:W-:-:S02]  /*3e50*/  PRMT R11, RZ, 0x7610, R11 ;  /* 0x00007610ff0b7816 */ /* 0x000fc4000000000b */
[----:B------:R-:W-:Y:S02]  /*3e60*/  LOP3.LUT P4, RZ, R107, 0x1, RZ, 0xc0, !PT ;  /* 0x000000016bff7812 */ /* 0x000fe4000788c0ff */
[----:B------:R-:W-:Y:S02]  /*3e70*/  PRMT R107, RZ, 0x7610, R107 ;  /* 0x00007610ff6b7816 */ /* 0x000fe4000000006b */
[C---:B------:R-:W-:Y:S01]  /*3e80*/  SHF.R.U64 R136, R141.reuse, 0x1e, RZ ;  /* 0x0000001e8d887819 */ /* 0x040fe200000012ff */
[----:B------:R2:W5:Y:S01]  /*3e90*/  @!P2 LDG.E.U16 R11, desc[UR16][R138.64] ;  /* 0x000000108a0ba981 */ /* 0x000562000c1e1500 */
[----:B------:R-:W-:Y:S02]  /*3ea0*/  SHF.R.U64 R137, R141, 0x1d, RZ ;  /* 0x0000001d8d897819 */ /* 0x000fe400000012ff */
[----:B------:R-:W-:Y:S01]  /*3eb0*/  LOP3.LUT P2, RZ, R136, 0x1, RZ, 0xc0, !PT ;  /* 0x0000000188ff7812 */ /* 0x000fe2000784c0ff */
[----:B------:R3:W5:Y:S01]  /*3ec0*/  @P5 LDG.E.U16 R107, desc[UR16][R32.64] ;  /* 0x00000010206b5981 */ /* 0x000762000c1e1500 */
[----:B------:R-:W-:-:S02]  /*3ed0*/  LOP3.LUT P5, RZ, R137, 0x1, RZ, 0xc0, !PT ;  /* 0x0000000189ff7812 */ /* 0x000fc400078ac0ff */
[----:B------:R-:W-:Y:S02]  /*3ee0*/  PRMT R136, RZ, 0x7610, R136 ;  /* 0x00007610ff887816 */ /* 0x000fe40000000088 */
[----:B------:R-:W-:Y:S02]  /*3ef0*/  PRMT R137, RZ, 0x7610, R137 ;  /* 0x00007610ff897816 */ /* 0x000fe40000000089 */
[----:B--2---:R-:W-:Y:S02]  /*3f00*/  SHF.R.U64 R139, R141, 0x1b, RZ ;  /* 0x0000001b8d8b7819 */ /* 0x004fe400000012ff */
[----:B------:R-:W-:Y:S01]  /*3f10*/  PRMT R138, RZ, 0x7610, R138 ;  /* 0x00007610ff8a7816 */ /* 0x000fe2000000008a */
[----:B------:R2:W5:Y:S01]  /*3f20*/  @!P3 LDG.E.U16 R136, desc[UR16][R34.64] ;  /* 0x000000102288b981 */ /* 0x000562000c1e1500 */
[----:B---3--:R-:W-:-:S03]  /*3f30*/  PRMT R32, RZ, 0x7610, R32 ;  /* 0x00007610ff207816 */ /* 0x008fc60000000020 */
[----:B------:R3:W5:Y:S01]  /*3f40*/  @P4 LDG.E.U16 R137, desc[UR16][R28.64] ;  /* 0x000000101c894981 */ /* 0x000762000c1e1500 */
[----:B------:R-:W-:Y:S02]  /*3f50*/  LOP3.LUT P4, RZ, R139, 0x1, RZ, 0xc0, !PT ;  /* 0x000000018bff7812 */ /* 0x000fe4000788c0ff */
[C---:B------:R-:W-:Y:S01]  /*3f60*/  SHF.R.U64 R139, R141.reuse, 0x1a, RZ ;  /* 0x0000001a8d8b7819 */ /* 0x040fe200000012ff */
[----:B------:R-:W5:Y:S01]  /*3f70*/  @P2 LDG.E.U16 R138, desc[UR16][R52.64] ;  /* 0x00000010348a2981 */ /* 0x000f62000c1e1500 */
[----:B--2---:R-:W-:Y:S02]  /*3f80*/  SHF.R.U64 R34, R141, 0x19, RZ ;  /* 0x000000198d227819 */ /* 0x004fe400000012ff */
[----:B------:R-:W-:Y:S01]  /*3f90*/  LOP3.LUT P2, RZ, R139, 0x1, RZ, 0xc0, !PT ;  /* 0x000000018bff7812 */ /* 0x000fe2000784c0ff */
[----:B------:R2:W5:Y:S01]  /*3fa0*/  @P5 LDG.E.U16 R32, desc[UR16][R12.64] ;  /* 0x000000100c205981 */ /* 0x000562000c1e1500 */
[----:B------:R-:W-:Y:S02]  /*3fb0*/  LOP3.LUT P3, RZ, R34, 0x1, RZ, 0xc0, !PT ;  /* 0x0000000122ff7812 */ /* 0x000fe4000786c0ff */
[----:B------:R-:W-:-:S02]  /*3fc0*/  SHF.R.U64 R34, R141, 0x18, RZ ;  /* 0x000000188d227819 */ /* 0x000fc400000012ff */
[----:B---3--:R-:W-:Y:S02]  /*3fd0*/  PRMT R28, RZ, 0x7610, R28 ;  /* 0x00007610ff1c7816 */ /* 0x008fe4000000001c */
[----:B------:R-:W-:Y:S02]  /*3fe0*/  LOP3.LUT P5, RZ, R34, 0x1, RZ, 0xc0, !PT ;  /* 0x0000000122ff7812 */ /* 0x000fe400078ac0ff */
[C---:B------:R-:W-:Y:S02]  /*3ff0*/  SHF.R.U64 R34, R141.reuse, 0x17, RZ ;  /* 0x000000178d227819 */ /* 0x040fe400000012ff */
[----:B------:R-:W-:Y:S01]  /*4000*/  PRMT R29, RZ, 0x7610, R29 ;  /* 0x00007610ff1d7816 */ /* 0x000fe2000000001d */
[----:B------:R3:W5:Y:S01]  /*4010*/  @P4 LDG.E.U16 R28, desc[UR16][R6.64] ;  /* 0x00000010061c4981 */ /* 0x000762000c1e1500 */
[----:B------:R-:W-:Y:S02]  /*4020*/  LOP3.LUT P4, RZ, R34, 0x1, RZ, 0xc0, !PT ;  /* 0x0000000122ff7812 */ /* 0x000fe4000788c0ff */
[----:B------:R-:W-:-:S02]  /*4030*/  SHF.R.U64 R35, R141, 0x16, RZ ;  /* 0x000000168d237819 */ /* 0x000fc400000012ff */
[----:B------:R-:W-:Y:S01]  /*4040*/  PRMT R34, RZ, 0x7610, R34 ;  /* 0x00007610ff227816 */ /* 0x000fe20000000022 */
[----:B------:R-:W5:Y:S01]  /*4050*/  @P2 LDG.E.U16 R29, desc[UR16][R8.64] ;  /* 0x00000010081d2981 */ /* 0x000f62000c1e1500 */
[----:B------:R-:W-:Y:S02]  /*4060*/  LOP3.LUT P2, RZ, R35, 0x1, RZ, 0xc0, !PT ;  /* 0x0000000123ff7812 */ /* 0x000fe4000784c0ff */
[----:B--2---:R-:W-:Y:S02]  /*4070*/  SHF.R.U64 R12, R141, 0x15, RZ ;  /* 0x000000158d0c7819 */ /* 0x004fe400000012ff */
[----:B------:R-:W-:Y:S01]  /*4080*/  PRMT R53, RZ, 0x7610, R53 ;  /* 0x00007610ff357816 */ /* 0x000fe20000000035 */
[----:B------:R-:W5:Y:S01]  /*4090*/  @P3 LDG.E.U16 R34, desc[UR16][R16.64] ;  /* 0x0000001010223981 */ /* 0x000f62000c1e1500 */
[----:B------:R-:W-:Y:S02]  /*40a0*/  PRMT R35, RZ, 0x7610, R35 ;  /* 0x00007610ff237816 */ /* 0x000fe40000000023 */
[----:B------:R-:W-:-:S02]  /*40b0*/  LOP3.LUT P3, RZ, R12, 0x1, RZ, 0xc0, !PT ;  /* 0x000000010cff7812 */ /* 0x000fc4000786c0ff */
[C---:B---3--:R-:W-:Y:S01]  /*40c0*/  SHF.R.U64 R6, R141.reuse, 0x13, RZ ;  /* 0x000000138d067819 */ /* 0x048fe200000012ff */
[----:B------:R-:W5:Y:S01]  /*40d0*/  @P4 LDG.E.U16 R53, desc[UR16][R20.64] ;  /* 0x0000001014354981 */ /* 0x000f62000c1e1500 */
[C---:B------:R-:W-:Y:S02]  /*40e0*/  SHF.R.U64 R12, R141.reuse, 0x14, RZ ;  /* 0x000000148d0c7819 */ /* 0x040fe400000012ff */
[----:B------:R-:W-:Y:S01]  /*40f0*/  PRMT R142, RZ, 0x7610, R142 ;  /* 0x00007610ff8e7816 */ /* 0x000fe2000000008e */
[----:B------:R-:W5:Y:S01]  /*4100*/  @P5 LDG.E.U16 R35, desc[UR16][R18.64] ;  /* 0x0000001012235981 */ /* 0x000f62000c1e1500 */
[----:B------:R-:W-:Y:S02]  /*4110*/  LOP3.LUT P4, RZ, R6, 0x1, RZ, 0xc0, !PT ;  /* 0x0000000106ff7812 */ /* 0x000fe4000788c0ff */
[----:B------:R-:W-:Y:S02]  /*4120*/  LOP3.LUT P5, RZ, R12, 0x1, RZ, 0xc0, !PT ;  /* 0x000000010cff7812 */ /* 0x000fe400078ac0ff */
[C---:B------:R-:W-:Y:S01]  /*4130*/  SHF.R.U64 R6, R141.reuse, 0x12, RZ ;  /* 0x000000128d067819 */ /* 0x040fe200000012ff */
[----:B------:R-:W5:Y:S01]  /*4140*/  @P2 LDG.E.U16 R142, desc[UR16][R22.64] ;  /* 0x00000010168e2981 */ /* 0x000f62000c1e1500 */
[----:B------:R-:W-:-:S02]  /*4150*/  SHF.R.U64 R144, R141, 0x1c, RZ ;  /* 0x0000001c8d907819 */ /* 0x000fc400000012ff */
[----:B------:R-:W-:Y:S02]  /*4160*/  PRMT R139, RZ, 0x7610, R139 ;  /* 0x00007610ff8b7816 */ /* 0x000fe4000000008b */
[----:B------:R-:W-:Y:S02]  /*4170*/  LOP3.LUT P2, RZ, R6, 0x1, RZ, 0xc0, !PT ;  /* 0x0000000106ff7812 */ /* 0x000fe4000784c0ff */
[----:B------:R-:W-:Y:S02]  /*4180*/  SHF.R.U64 R6, R141, 0x11, RZ ;  /* 0x000000118d067819 */ /* 0x000fe400000012ff */
[----:B------:R-:W-:Y:S01]  /*4190*/  LOP3.LUT P6, RZ, R144, 0x1, RZ, 0xc0, !PT ;  /* 0x0000000190ff7812 */ /* 0x000fe200078cc0ff */
[----:B------:R2:W5:Y:S01]  /*41a0*/  @P3 LDG.E.U16 R139, desc[UR16][R58.64] ;  /* 0x000000103a8b3981 */ /* 0x000562000c1e1500 */
[----:B------:R-:W-:Y:S02]  /*41b0*/  PRMT R144, RZ, 0x7610, R144 ;  /* 0x00007610ff907816 */ /* 0x000fe40000000090 */
[----:B------:R-:W-:-:S02]  /*41c0*/  LOP3.LUT P3, RZ, R6, 0x1, RZ, 0xc0, !PT ;  /* 0x0000000106ff7812 */ /* 0x000fc4000786c0ff */
[C---:B------:R-:W-:Y:S02]  /*41d0*/  SHF.R.U64 R6, R141.reuse, 0x10, RZ ;  /* 0x000000108d067819 */ /* 0x040fe400000012ff */
[----:B------:R-:W-:Y:S01]  /*41e0*/  PRMT R143, RZ, 0x7610, R143 ;  /* 0x00007610ff8f7816 */ /* 0x000fe2000000008f */
[----:B------:R3:W5:Y:S01]  /*41f0*/  @P5 LDG.E.U16 R144, desc[UR16][R62.64] ;  /* 0x000000103e905981 */ /* 0x000762000c1e1500 */
[----:B------:R-:W-:Y:S02]  /*4200*/  LOP3.LUT P5, RZ, R6, 0x1, RZ, 0xc0, !PT ;  /* 0x0000000106ff7812 */ /* 0x000fe400078ac0ff */
[----:B------:R-:W-:Y:S02]  /*4210*/  SHF.R.U64 R6, R141, 0xf, RZ ;  /* 0x0000000f8d067819 */ /* 0x000fe400000012ff */
[----:B------:R-:W-:Y:S01]  /*4220*/  PRMT R146, RZ, 0x7610, R146 ;  /* 0x00007610ff927816 */ /* 0x000fe20000000092 */
[----:B------:R4:W5:Y:S01]  /*4230*/  @P4 LDG.E.U16 R143, desc[UR16][R66.64] ;  /* 0x00000010428f4981 */ /* 0x000962000c1e1500 */
[----:B------:R-:W-:-:S02]  /*4240*/  LOP3.LUT P4, RZ, R6, 0x1, RZ, 0xc0, !PT ;  /* 0x0000000106ff7812 */ /* 0x000fc4000788c0ff */
[C---:B------:R-:W-:Y:S02]  /*4250*/  SHF.R.U64 R6, R141.reuse, 0xe, RZ ;  /* 0x0000000e8d067819 */ /* 0x040fe400000012ff */
[----:B--2---:R-:W-:Y:S01]  /*4260*/  PRMT R58, RZ, 0x7610, R58 ;  /* 0x00007610ff3a7816 */ /* 0x004fe2000000003a */
[----:B------:R2:W5:Y:S01]  /*4270*/  @P2 LDG.E.U16 R146, desc[UR16][R68.64] ;  /* 0x0000001044922981 */ /* 0x000562000c1e1500 */
[----:B------:R-:W-:Y:S02]  /*4280*/  LOP3.LUT P2, RZ, R6, 0x1, RZ, 0xc0, !PT ;  /* 0x0000000106ff7812 */ /* 0x000fe4000784c0ff */
[----:B------:R-:W-:Y:S02]  /*4290*/  SHF.R.U64 R6, R141, 0xd, RZ ;  /* 0x0000000d8d067819 */ /* 0x000fe400000012ff */
[----:B------:R-:W-:Y:S01]  /*42a0*/  PRMT R59, RZ, 0x7610, R59 ;  /* 0x00007610ff3b7816 */ /* 0x000fe2000000003b */
[----:B------:R0:W5:Y:S01]  /*42b0*/  @P3 LDG.E.U16 R58, desc[UR16][R72.64] ;  /* 0x00000010483a3981 */ /* 0x000162000c1e1500 */
[----:B------:R-:W-:-:S02]  /*42c0*/  LOP3.LUT P3, RZ, R6, 0x1, RZ, 0xc0, !PT ;  /* 0x0000000106ff7812 */ /* 0x000fc4000786c0ff */
[C---:B------:R-:W-:Y:S02]  /*42d0*/  SHF.R.U64 R6, R141.reuse, 0xc, RZ ;  /* 0x0000000c8d067819 */ /* 0x040fe400000012ff */
[----:B---3--:R-:W-:Y:S01]  /*42e0*/  PRMT R62, RZ, 0x7610, R62 ;  /* 0x00007610ff3e7816 */ /* 0x008fe2000000003e */
[----:B------:R3:W5:Y:S01]  /*42f0*/  @P5 LDG.E.U16 R59, desc[UR16][R76.64] ;  /* 0x000000104c3b5981 */ /* 0x000762000c1e1500 */
[----:B------:R-:W-:Y:S02]  /*4300*/  LOP3.LUT P5, RZ, R6, 0x1, RZ, 0xc0, !PT ;  /* 0x0000000106ff7812 */ /* 0x000fe400078ac0ff */
[----:B------:R-:W-:Y:S02]  /*4310*/  SHF.R.U64 R6, R141, 0xb, RZ ;  /* 0x0000000b8d067819 */ /* 0x000fe400000012ff */
[----:B------:R-:W-:Y:S01]  /*4320*/  PRMT R63, RZ, 0x7610, R63 ;  /* 0x00007610ff3f7816 */ /* 0x000fe2000000003f */
[----:B------:R0:W5:Y:S01]  /*4330*/  @P4 LDG.E.U16 R62, desc[UR16][R78.64] ;  /* 0x000000104e3e4981 */ /* 0x000162000c1e1500 */
[----:B------:R-:W-:-:S02]  /*4340*/  LOP3.LUT P4, RZ, R6, 0x1, RZ, 0xc0, !PT ;  /* 0x0000000106ff7812 */ /* 0x000fc4000788c0ff */
[C---:B------:R-:W-:Y:S02]  /*4350*/  SHF.R.U64 R6, R141.reuse, 0xa, RZ ;  /* 0x0000000a8d067819 */ /* 0x040fe400000012ff */
[----:B----4-:R-:W-:Y:S01]  /*4360*/  PRMT R66, RZ, 0x7610, R66 ;  /* 0x00007610ff427816 */ /* 0x010fe20000000042 */
        /* <DEDUP_REMOVED lines=15> */
[----:B0-----:R-:W-:Y:S01]  /*4460*/  PRMT R72, RZ, 0x7610, R72 ;  /* 0x00007610ff487816 */ /* 0x001fe20000000048 */
        /* <DEDUP_REMOVED lines=14> */
[----:B------:R-:W-:Y:S02]  /*4550*/  SHF.R.U64 R6, R141, 0x2, RZ ;  /* 0x000000028d067819 */ /* 0x000fe400000012ff */
[----:B------:R2:W5:Y:S02]  /*4560*/  @P2 LDG.E.U16 R77, desc[UR16][R126.64] ;  /* 0x000000107e4d2981 */ /* 0x000564000c1e1500 */
[----:B------:R-:W-:Y:S02]  /*4570*/  LOP3.LUT P2, RZ, R6, 0x1, RZ, 0xc0, !PT ;  /* 0x0000000106ff7812 */ /* 0x000fe4000784c0ff */
[----:B------:R-:W-:Y:S02]  /*4580*/  LOP3.LUT R6, R3, 0x3f, RZ, 0xc0, !PT ;  /* 0x0000003f03067812 */ /* 0x000fe400078ec0ff */
[----:B------:R-:W-:-:S03]  /*4590*/  PRMT R79, RZ, 0x7610, R79 ;  /* 0x00007610ff4f7816 */ /* 0x000fc6000000004f */
[----:B------:R-:W-:Y:S01]  /*45a0*/  IMAD R7, R6, R183, RZ ;  /* 0x000000b706077224 */ /* 0x000fe200078e02ff */
[----:B------:R-:W-:Y:S01]  /*45b0*/  PRMT R33, RZ, 0x7610, R33 ;  /* 0x00007610ff217816 */ /* 0x000fe20000000021 */
[----:B-1----:R-:W-:Y:S01]  /*45c0*/  IMAD R25, R25, UR4, RZ ;  /* 0x0000000419197c24 */ /* 0x002fe2000f8e02ff */
[----:B------:R2:W5:Y:S02]  /*45d0*/  @P5 LDG.E.U16 R79, desc[UR16][R128.64] ;  /* 0x00000010804f5981 */ /* 0x000564000c1e1500 */
[----:B------:R-:W-:Y:S01]  /*45e0*/  LEA R148, P5, R7, UR14, 0x1 ;  /* 0x0000000e07947c11 */ /* 0x000fe2000f8a08ff */
[----:B------:R-:W-:Y:S01]  /*45f0*/  IMAD R27, R27, UR4, RZ ;  /* 0x000000041b1b7c24 */ /* 0x000fe2000f8e02ff */
[----:B------:R2:W5:Y:S01]  /*4600*/  @P6 LDG.E.U16 R33, desc[UR16][R14.64] ;  /* 0x000000100e216981 */ /* 0x000562000c1e1500 */
[----:B------:R-:W-:Y:S01]  /*4610*/  IMAD R30, R30, UR4, RZ ;  /* 0x000000041e1e7c24 */ /* 0x000fe2000f8e02ff */
[----:B------:R-:W-:Y:S02]  /*4620*/  LEA.HI.X.SX32 R7, R7, UR15, 0x1, P5 ;  /* 0x0000000f07077c11 */ /* 0x000fe4000a8f0eff */
[----:B------:R-:W-:-:S02]  /*4630*/  LEA R176, P6, R25, R148, 0x1 ;  /* 0x0000009419b07211 */ /* 0x000fc400078c08ff */
[----:B------:R-:W-:Y:S01]  /*4640*/  PRMT R78, RZ, 0x7610, R78 ;  /* 0x00007610ff4e7816 */ /* 0x000fe2000000004e */
[----:B------:R-:W-:Y:S01]  /*4650*/  IMAD R54, R54, UR4, RZ ;  /* 0x0000000436367c24 */ /* 0x000fe2000f8e02ff */
[----:B------:R-:W-:Y:S01]  /*4660*/  SHF.R.U64 R141, R141, 0x1, RZ ;  /* 0x000000018d8d7819 */ /* 0x000fe200000012ff */
[----:B------:R-:W-:Y:S01]  /*4670*/  IMAD R55, R55, UR4, RZ ;  /* 0x0000000437377c24 */ /* 0x000fe2000f8e02ff */
[----:B------:R-:W-:Y:S02]  /*4680*/  LEA.HI.X.SX32 R177, R25, R7, 0x1, P6 ;  /* 0x0000000719b17211 */ /* 0x000fe400030f0eff */
[-C--:B------:R-:W-:Y:S01]  /*4690*/  LEA R172, P5, R27, R148.reuse, 0x1 ;  /* 0x000000941bac7211 */ /* 0x080fe200078a08ff */
[----:B------:R2:W5:Y:S01]  /*46a0*/  @P3 LDG.E.U16 R78, desc[UR16][R130.64] ;  /* 0x00000010824e3981 */ /* 0x000562000c1e1500 */
[----:B------:R-:W-:Y:S02]  /*46b0*/  LEA R170, P6, R30, R148, 0x1 ;  /* 0x000000941eaa7211 */ /* 0x000fe400078c08ff */
[----:B------:R-:W-:-:S02]  /*46c0*/  LOP3.LUT P3, RZ, R141, 0x1, RZ, 0xc0, !PT ;  /* 0x000000018dff7812 */ /* 0x000fc4000786c0ff */
[-C--:B------:R-:W-:Y:S02]  /*46d0*/  LEA.HI.X.SX32 R173, R27, R7.reuse, 0x1, P5 ;  /* 0x000000071bad7211 */ /* 0x080fe400028f0eff */
[-C--:B------:R-:W-:Y:S02]  /*46e0*/  LEA.HI.X.SX32 R171, R30, R7.reuse, 0x1, P6 ;  /* 0x000000071eab7211 */ /* 0x080fe400030f0eff */
[CC--:B------:R-:W-:Y:S02]  /*46f0*/  LEA R166, P5, R54.reuse, R148.reuse, 0x1 ;  /* 0x0000009436a67211 */ /* 0x0c0fe400078a08ff */
[C---:B------:R-:W-:Y:S02]  /*4700*/  LEA R164, P6, R55.reuse, R148, 0x1 ;  /* 0x0000009437a47211 */ /* 0x040fe400078c08ff */
[-C--:B------:R-:W-:Y:S02]  /*4710*/  LEA.HI.X.SX32 R167, R54, R7.reuse, 0x1, P5 ;  /* 0x0000000736a77211 */ /* 0x080fe400028f0eff */
[----:B------:R-:W-:-:S02]  /*4720*/  LEA.HI.X.SX32 R165, R55, R7, 0x1, P6 ;  /* 0x0000000737a57211 */ /* 0x000fc400030f0eff */
[----:B----4-:R-:W-:Y:S02]  /*4730*/  PRMT R81, RZ, 0x7610, R81 ;  /* 0x00007610ff517816 */ /* 0x010fe40000000051 */
[----:B------:R-:W-:Y:S02]  /*4740*/  PRMT R54, RZ, 0x7610, R54 ;  /* 0x00007610ff367816 */ /* 0x000fe40000000036 */
[----:B------:R-:W-:Y:S02]  /*4750*/  PRMT R55, RZ, 0x7610, R55 ;  /* 0x00007610ff377816 */ /* 0x000fe40000000037 */
[----:B------:R2:W5:Y:S04]  /*4760*/  @P2 LDG.E.U16 R81, desc[UR16][R96.64] ;  /* 0x0000001060512981 */ /* 0x000568000c1e1500 */
[----:B------:R2:W5:Y:S04]  /*4770*/  @P3 LDG.E.U16 R54, desc[UR16][R100.64] ;  /* 0x0000001064363981 */ /* 0x000568000c1e1500 */
[----:B------:R2:W5:Y:S01]  /*4780*/  @!P0 LDG.E.U16 R55, desc[UR16][R102.64] ;  /* 0x0000001066378981 */ /* 0x000562000c1e1500 */
[----:B------:R-:W-:Y:S01]  /*4790*/  PRMT R80, RZ, 0x7610, R80 ;  /* 0x00007610ff507816 */ /* 0x000fe20000000050 */
[----:B------:R-:W-:-:S02]  /*47a0*/  IMAD R24, R24, UR4, RZ ;  /* 0x0000000418187c24 */ /* 0x000fc4000f8e02ff */
[----:B------:R-:W-:-:S03]  /*47b0*/  IMAD R26, R26, UR4, RZ ;  /* 0x000000041a1a7c24 */ /* 0x000fc6000f8e02ff */
[----:B------:R2:W5:Y:S01]  /*47c0*/  @P4 LDG.E.U16 R80, desc[UR16][R134.64] ;  /* 0x0000001086504981 */ /* 0x000562000c1e1500 */
[----:B------:R-:W-:Y:S01]  /*47d0*/  LEA R178, P4, R24, R148, 0x1 ;  /* 0x0000009418b27211 */ /* 0x000fe200078808ff */
[----:B------:R-:W-:-:S03]  /*47e0*/  IMAD R31, R31, UR4, RZ ;  /* 0x000000041f1f7c24 */ /* 0x000fc6000f8e02ff */
[----:B------:R-:W-:Y:S02]  /*47f0*/  LEA.HI.X.SX32 R179, R24, R7, 0x1, P4 ;  /* 0x0000000718b37211 */ /* 0x000fe400020f0eff */
[----:B------:R-:W-:Y:S01]  /*4800*/  LEA R174, P4, R26, R148, 0x1 ;  /* 0x000000941aae7211 */ /* 0x000fe200078808ff */
[----:B------:R-:W-:-:S03]  /*4810*/  IMAD R56, R56, UR4, RZ ;  /* 0x0000000438387c24 */ /* 0x000fc6000f8e02ff */
[----:B------:R-:W-:Y:S02]  /*4820*/  LEA.HI.X.SX32 R175, R26, R7, 0x1, P4 ;  /* 0x000000071aaf7211 */ /* 0x000fe400020f0eff */
[----:B------:R-:W-:Y:S01]  /*4830*/  LEA R168, P4, R31, R148, 0x1 ;  /* 0x000000941fa87211 */ /* 0x000fe200078808ff */
[----:B------:R-:W-:-:S03]  /*4840*/  IMAD R64, R64, UR4, RZ ;  /* 0x0000000440407c24 */ /* 0x000fc6000f8e02ff */
[-C--:B------:R-:W-:Y:S02]  /*4850*/  LEA.HI.X.SX32 R169, R31, R7.reuse, 0x1, P4 ;  /* 0x000000071fa97211 */ /* 0x080fe400020f0eff */
[-C--:B------:R-:W-:Y:S01]  /*4860*/  LEA R162, P4, R56, R148.reuse, 0x1 ;  /* 0x0000009438a27211 */ /* 0x080fe200078808ff */
[----:B------:R-:W-:Y:S02]  /*4870*/  VIADD R52, R4, 0x3f ;  /* 0x0000003f04347836 */ /* 0x000fe40000000000 */
[----:B------:R-:W-:Y:S01]  /*4880*/  IMAD R57, R57, UR4, RZ ;  /* 0x0000000439397c24 */ /* 0x000fe2000f8e02ff */
[-C--:B------:R-:W-:Y:S01]  /*4890*/  LEA.HI.X.SX32 R163, R56, R7.reuse, 0x1, P4 ;  /* 0x0000000738a37211 */ /* 0x080fe200020f0eff */
[----:B------:R-:W-:Y:S01]  /*48a0*/  IMAD R60, R60, UR4, RZ ;  /* 0x000000043c3c7c24 */ /* 0x000fe2000f8e02ff */
[-C--:B------:R-:W-:Y:S01]  /*48b0*/  LEA R156, P4, R64, R148.reuse, 0x1 ;  /* 0x00000094409c7211 */ /* 0x080fe200078808ff */
[----:B------:R-:W-:Y:S01]  /*48c0*/  IMAD R65, R65, UR4, RZ ;  /* 0x0000000441417c24 */ /* 0x000fe2000f8e02ff */
[----:B------:R-:W-:Y:S01]  /*48d0*/  LEA R160, P5, R57, R148, 0x1 ;  /* 0x0000009439a07211 */ /* 0x000fe200078a08ff */
[----:B------:R-:W-:Y:S01]  /*48e0*/  IMAD R70, R70, UR4, RZ ;  /* 0x0000000446467c24 */ /* 0x000fe2000f8e02ff */
[----:B------:R-:W-:Y:S01]  /*48f0*/  LEA.HI.X.SX32 R157, R64, R7, 0x1, P4 ;  /* 0x00000007409d7211 */ /* 0x000fe200020f0eff */
[----:B------:R-:W-:Y:S01]  /*4900*/  IMAD R71, R71, UR4, RZ ;  /* 0x0000000447477c24 */ /* 0x000fe2000f8e02ff */
[----:B------:R-:W-:Y:S01]  /*4910*/  ISETP.GT.AND P4, PT, R52, 0x3f, PT ;  /* 0x0000003f3400780c */ /* 0x000fe20003f84270 */
[----:B------:R-:W-:Y:S01]  /*4920*/  IMAD R75, R75, UR4, RZ ;  /* 0x000000044b4b7c24 */ /* 0x000fe2000f8e02ff */
[----:B------:R-:W-:-:S04]  /*4930*/  @!UP1 UIADD3 UR4, UPT, UPT, -UR5, 0x100000, URZ ;  /* 0x0010000005049890 */ /* 0x000fc8000fffe1ff */
[----:B------:R-:W-:Y:S02]  /*4940*/  @!UP1 USHF.L.U32 UR5, UR4, 0xb, URZ ;  /* 0x0000000b04059899 */ /* 0x000fe400080006ff */
[----:B------:R-:W-:Y:S01]  /*4950*/  @!UP1 USHF.L.U32 UR4, UR4, 0x1, URZ ;  /* 0x0000000104049899 */ /* 0x000fe200080006ff */
[CC--:B------:R-:W-:Y:S02]  /*4960*/  LEA R158, P6, R60.reuse, R148.reuse, 0x1 ;  /* 0x000000943c9e7211 */ /* 0x0c0fe400078c08ff */
[-C--:B------:R-:W-:Y:S02]  /*4970*/  LEA.HI.X.SX32 R161, R57, R7.reuse, 0x1, P5 ;  /* 0x0000000739a17211 */ /* 0x080fe400028f0eff */
[-C--:B------:R-:W-:Y:S02]  /*4980*/  LEA R154, P5, R65, R148.reuse, 0x1 ;  /* 0x00000094419a7211 */ /* 0x080fe400078a08ff */
[----:B------:R-:W-:Y:S01]  /*4990*/  LEA.HI.X.SX32 R159, R60, R7, 0x1, P6 ;  /* 0x000000073c9f7211 */ /* 0x000fe200030f0eff */
[----:B------:R-:W-:Y:S01]  /*49a0*/  VOTEU.ALL UP1, P1 ;  /* 0x0000000000ff7886 */ /* 0x000fe20000820000 */
[----:B------:R-:W-:-:S02]  /*49b0*/  LEA R152, P6, R70, R148, 0x1 ;  /* 0x0000009446987211 */ /* 0x000fc400078c08ff */
[-C--:B------:R-:W-:Y:S02]  /*49c0*/  LEA.HI.X.SX32 R155, R65, R7.reuse, 0x1, P5 ;  /* 0x00000007419b7211 */ /* 0x080fe400028f0eff */
[-C--:B------:R-:W-:Y:S01]  /*49d0*/  LEA R150, P5, R71, R148.reuse, 0x1 ;  /* 0x0000009447967211 */ /* 0x080fe200078a08ff */
[----:B------:R2:W0:Y:S01]  /*49e0*/  @!UP1 SYNCS.EXCH.64 URZ, [UR6+0x2008], UR4 ;  /* 0x0020080406ff95b2 */ /* 0x0004220008000100 */
[-C--:B------:R-:W-:Y:S02]  /*49f0*/  LEA.HI.X.SX32 R153, R70, R7.reuse, 0x1, P6 ;  /* 0x0000000746997211 */ /* 0x080fe400030f0eff */
[----:B------:R-:W-:Y:S02]  /*4a00*/  LEA R148, P6, R75, R148, 0x1 ;  /* 0x000000944b947211 */ /* 0x000fe400078c08ff */
[----:B------:R-:W-:Y:S02]  /*4a10*/  LEA.HI.X.SX32 R151, R71, R7, 0x1, P5 ;  /* 0x0000000747977211 */ /* 0x000fe400028f0eff */
[----:B------:R-:W-:-:S02]  /*4a20*/  ISETP.LT.AND P5, PT, R6, R4, P4 ;  /* 0x000000040600720c */ /* 0x000fc400027a1270 */
[----:B------:R-:W-:Y:S01]  /*4a30*/  LEA.HI.X.SX32 R149, R75, R7, 0x1, P6 ;  /* 0x000000074b957211 */ /* 0x000fe200030f0eff */
[----:B--2---:R-:W-:Y:S10]  /*4a40*/  @!P4 BRA `(.L_x_12) ;  /* 0x000000000084c947 */ /* 0x004ff40003800000 */
[----:B-----5:R-:W-:Y:S02]  /*4a50*/  PRMT R4, R5, 0x5410, R82 ;  /* 0x0000541005047816 */ /* 0x020fe40000000052 */
[----:B------:R-:W-:Y:S02]  /*4a60*/  PRMT R8, R11, 0x5410, R132 ;  /* 0x000054100b087816 */ /* 0x000fe40000000084 */
[----:B------:R-:W-:Y:S02]  /*4a70*/  PRMT R21, R32, 0x5410, R33 ;  /* 0x0000541020157816 */ /* 0x000fe40000000021 */
[----:B------:R-:W-:Y:S02]  /*4a80*/  PRMT R22, R28, 0x5410, R29 ;  /* 0x000054101c167816 */ /* 0x000fe4000000001d */
[----:B------:R-:W-:Y:S02]  /*4a90*/  PRMT R23, R34, 0x5410, R35 ;  /* 0x0000541022177816 */ /* 0x000fe40000000023 */
[----:B------:R-:W-:-:S02]  /*4aa0*/  PRMT R5, R90, 0x5410, R115 ;  /* 0x000054105a057816 */ /* 0x000fc40000000073 */
[----:B------:R-:W-:Y:S02]  /*4ab0*/  PRMT R6, R91, 0x5410, R108 ;  /* 0x000054105b067816 */ /* 0x000fe4000000006c */
        /* <DEDUP_REMOVED lines=24> */
[----:B------:R-:W-:-:S04]  /*4c40*/  PRMT R35, R54, 0x5410, R55 ;  /* 0x0000541036237816 */ /* 0x000fc80000000037 */
[----:B------:R1:W-:Y:S03]  /*4c50*/  STTM.x32 tmem[UR7+0x40], R4 ;  /* 0x00004004000079ed */ /* 0x0003e600082c0007 */
.L_x_12:
[----:B------:R-:W2:Y:S02]  /*4c60*/  FENCE.VIEW.ASYNC.T ;  /* 0x00000000000073c6 */ /* 0x000ea40000000200 */
[----:B0-2---:R-:W-:Y:S01]  /*4c70*/  BAR.SYNC.DEFER_BLOCKING 0x0 ;  /* 0x0000000000007b1d */ /* 0x005fe20000010000 */
[----:B-1---5:R-:W-:Y:S02]  /*4c80*/  PRMT R5, RZ, 0x7610, R5 ;  /* 0x00007610ff057816 */ /* 0x022fe40000000005 */
[----:B------:R-:W-:Y:S02]  /*4c90*/  PRMT R13, RZ, 0x7610, R13 ;  /* 0x00007610ff0d7816 */ /* 0x000fe4000000000d */
[----:B------:R-:W-:Y:S02]  /*4ca0*/  PRMT R21, RZ, 0x7610, R21 ;  /* 0x00007610ff157816 */ /* 0x000fe40000000015 */
[----:B------:R-:W-:Y:S02]  /*4cb0*/  PRMT R29, RZ, 0x7610, R29 ;  /* 0x00007610ff1d7816 */ /* 0x000fe4000000001d */
[----:B------:R-:W-:-:S02]  /*4cc0*/  PRMT R7, RZ, 0x7610, R7 ;  /* 0x00007610ff077816 */ /* 0x000fc40000000007 */
[----:B------:R-:W-:Y:S02]  /*4cd0*/  PRMT R15, RZ, 0x7610, R15 ;  /* 0x00007610ff0f7816 */ /* 0x000fe4000000000f */
[----:B------:R-:W-:Y:S02]  /*4ce0*/  PRMT R23, RZ, 0x7610, R23 ;  /* 0x00007610ff177816 */ /* 0x000fe40000000017 */
[----:B------:R-:W-:Y:S02]  /*4cf0*/  PRMT R31, RZ, 0x7610, R31 ;  /* 0x00007610ff1f7816 */ /* 0x000fe4000000001f */
[----:B------:R-:W-:Y:S02]  /*4d00*/  PRMT R9, RZ, 0x7610, R9 ;  /* 0x00007610ff097816 */ /* 0x000fe40000000009 */
[----:B------:R-:W-:Y:S02]  /*4d10*/  PRMT R17, RZ, 0x7610, R17 ;  /* 0x00007610ff117816 */ /* 0x000fe40000000011 */
[----:B------:R-:W-:-:S02]  /*4d20*/  PRMT R25, RZ, 0x7610, R25 ;  /* 0x00007610ff197816 */ /* 0x000fc40000000019 */
[----:B------:R-:W-:Y:S01]  /*4d30*/  PRMT R33, RZ, 0x7610, R33 ;  /* 0x00007610ff217816 */ /* 0x000fe20000000021 */
[----:B------:R-:W2:Y:S01]  /*4d40*/  @P5 LDG.E.U16 R5, desc[UR16][R178.64] ;  /* 0x00000010b2055981 */ /* 0x000ea2000c1e1500 */
[----:B------:R-:W-:Y:S02]  /*4d50*/  PRMT R11, RZ, 0x7610, R11 ;  /* 0x00007610ff0b7816 */ /* 0x000fe4000000000b */
[----:B------:R-:W-:Y:S01]  /*4d60*/  PRMT R19, RZ, 0x7610, R19 ;  /* 0x00007610ff137816 */ /* 0x000fe20000000013 */
[----:B------:R-:W3:Y:S01]  /*4d70*/  @P5 LDG.E.U16 R13, desc[UR16][R170.64] ;  /* 0x00000010aa0d5981 */ /* 0x000ee2000c1e1500 */
[----:B------:R-:W-:Y:S02]  /*4d80*/  PRMT R27, RZ, 0x7610, R27 ;  /* 0x00007610ff1b7816 */ /* 0x000fe4000000001b */
[----:B------:R-:W-:Y:S01]  /*4d90*/  PRMT R35, RZ, 0x7610, R35 ;  /* 0x00007610ff237816 */ /* 0x000fe20000000023 */
[----:B------:R-:W4:Y:S01]  /*4da0*/  @P5 LDG.E.U16 R21, desc[UR16][R162.64] ;  /* 0x00000010a2155981 */ /* 0x000f22000c1e1500 */
[----:B------:R-:W-:-:S02]  /*4db0*/  SHF.R.S32.HI R4, RZ, 0x1f, R51 ;  /* 0x0000001fff047819 */ /* 0x000fc40000011433 */
[----:B------:R-:W-:Y:S01]  /*4dc0*/  SHF.R.S32.HI R6, RZ, 0x6, R3 ;  /* 0x00000006ff067819 */ /* 0x000fe20000011403 */
[----:B------:R-:W4:Y:S01]  /*4dd0*/  @P5 LDG.E.U16 R29, desc[UR16][R154.64] ;  /* 0x000000109a1d5981 */ /* 0x000f22000c1e1500 */
[----:B------:R-:W-:Y:S01]  /*4de0*/  IMAD.SHL.U32 R110, R3, 0x2, RZ ;  /* 0x00000002036e7824 */ /* 0x000fe200078e00ff */
[----:B------:R-:W0:Y:S02]  /*4df0*/  LDCU UR5, c[0x0][0x3a0] ;  /* 0x00007400ff0577ac */ /* 0x000e240008000800 */
[----:B------:R-:W4:Y:S04]  /*4e00*/  @P5 LDG.E.U16 R7, desc[UR16][R176.64] ;  /* 0x00000010b0075981 */ /* 0x000f28000c1e1500 */
        /* <DEDUP_REMOVED lines=10> */
[----:B------:R-:W4:Y:S01]  /*4eb0*/  @P5 LDG.E.U16 R35, desc[UR16][R148.64] ;  /* 0x0000001094235981 */ /* 0x000f22000c1e1500 */
[----:B------:R-:W-:-:S02]  /*4ec0*/  SHF.L.U64.HI R51, R51, 0x1, R4 ;  /* 0x0000000133337819 */ /* 0x000fc40000010204 */
[----:B------:R-:W-:-:S04]  /*4ed0*/  SGXT R4, R6, 0x1 ;  /* 0x000000010604781a */ /* 0x000fc80000000200 */
[----:B------:R-:W-:-:S04]  /*4ee0*/  LOP3.LUT R53, R4, 0x90, RZ, 0xc0, !PT ;  /* 0x0000009004357812 */ /* 0x000fc800078ec0ff */
[----:B------:R-:W-:-:S04]  /*4ef0*/  LOP3.LUT R110, R53, 0x7e, R110, 0x78, !PT ;  /* 0x0000007e356e7812 */ /* 0x000fc800078e786e */
[C---:B------:R-:W-:Y:S02]  /*4f00*/  LOP3.LUT R108, R110.reuse, 0x20, RZ, 0x3c, !PT ;  /* 0x000000206e6c7812 */ /* 0x040fe400078e3cff */
[C---:B------:R-:W-:Y:S02]  /*4f10*/  LOP3.LUT R106, R110.reuse, 0x40, RZ, 0x3c, !PT ;  /* 0x000000406e6a7812 */ /* 0x040fe400078e3cff */
[----:B------:R-:W-:Y:S01]  /*4f20*/  LOP3.LUT R104, R110, 0x60, RZ, 0x3c, !PT ;  /* 0x000000606e687812 */ /* 0x000fe200078e3cff */
[----:B0-----:R-:W-:Y:S01]  /*4f30*/  UIADD3 UR10, UPT, UPT, UR5, 0x3f, URZ ;  /* 0x0000003f050a7890 */ /* 0x001fe2000fffe0ff */
[----:B------:R-:W-:-:S03]  /*4f40*/  LOP3.LUT P0, RZ, R140, UR9, RZ, 0xfc, !PT ;  /* 0x000000098cff7c12 */ /* 0x000fc6000f80fcff */
[----:B------:R-:W-:-:S04]  /*4f50*/  USHF.R.S32.HI UR9, URZ, 0x1f, UR10 ;  /* 0x0000001fff097899 */ /* 0x000fc8000801140a */
[----:B------:R-:W-:Y:S02]  /*4f60*/  ULEA.HI UR9, UR9, UR10, URZ, 0x6 ;  /* 0x0000000a09097291 */ /* 0x000fe4000f8f30ff */
[----:B------:R-:W-:Y:S01]  /*4f70*/  UIADD3 UR5, UPT, UPT, UR6, 0x1000, URZ ;  /* 0x0000100006057890 */ /* 0x000fe2000fffe0ff */
[----:B------:R-:W-:Y:S01]  /*4f80*/  IMAD.SHL.U32 R112, R182, 0x40, RZ ;  /* 0x00000040b6707824 */ /* 0x000fe200078e00ff */
[----:B------:R-:W-:Y:S01]  /*4f90*/  USHF.R.S32.HI UR10, URZ, 0x6, UR9 ;  /* 0x00000006ff0a7899 */ /* 0x000fe20008011409 */
[----:B------:R-:W-:Y:S01]  /*4fa0*/  ISETP.LT.OR P2, PT, R52, 0x40, P0 ;  /* 0x000000403400780c */ /* 0x000fe20000741670 */
[----:B------:R-:W-:Y:S01]  /*4fb0*/  USHF.R.U32.HI UR5, URZ, 0x4, UR5 ;  /* 0x00000004ff057899 */ /* 0x000fe20008011605 */
[----:B------:R-:W-:Y:S01]  /*4fc0*/  IMAD.WIDE R50, R112, 0x2, R50 ;  /* 0x0000000270327825 */ /* 0x000fe200078e0232 */
[----:B------:R-:W-:Y:S02]  /*4fd0*/  UISETP.LT.AND UP1, UPT, UR10, 0x1, UPT ;  /* 0x000000010a00788c */ /* 0x000fe4000bf21270 */
[----:B------:R-:W-:-:S02]  /*4fe0*/  USGXT.U32 UR9, UR5, 0xe ;  /* 0x0000000e0509789a */ /* 0x000fc40008000000 */
[----:B------:R-:W-:Y:S01]  /*4ff0*/  USEL UR5, UR10, 0x1, !UP1 ;  /* 0x000000010a057887 */ /* 0x000fe2000c800000 */
[----:B------:R-:W-:Y:S01]  /*5000*/  IADD3 R50, P3, PT, R50, UR12, RZ ;  /* 0x0000000c32327c10 */ /* 0x000fe2000ff7e0ff */
[----:B------:R-:W-:Y:S02]  /*5010*/  UIADD3 UR12, UP1, UPT, UR9, 0x2, URZ ;  /* 0x00000002090c7890 */ /* 0x000fe4000ff3e0ff */
[----:B------:R-:W-:Y:S01]  /*5020*/  UIADD3 UR5, UPT, UPT, UR5, -0x1, URZ ;  /* 0xffffffff05057890 */ /* 0x000fe2000fffe0ff */
[----:B------:R-:W-:Y:S01]  /*5030*/  IADD3.X R51, PT, PT, R51, UR13, RZ, P3, !PT ;  /* 0x0000000d33337c10 */ /* 0x000fe20009ffe4ff */
[----:B------:R-:W-:Y:S01]  /*5040*/  UMOV UR4, URZ ;  /* 0x000000ff00047c82 */ /* 0x000fe20008000000 */
[C---:B------:R-:W-:Y:S01]  /*5050*/  IMAD R101, R182.reuse, 0x27, RZ ;  /* 0x00000027b6657824 */ /* 0x040fe200078e02ff */
[----:B------:R-:W-:Y:S01]  /*5060*/  UIADD3.X UR13, UPT, UPT, UR4, 0x40004040, URZ, UP1, !UPT ;  /* 0x40004040040d7890 */ /* 0x000fe20008ffe4ff */
[C---:B------:R-:W-:Y:S02]  /*5070*/  IMAD R99, R182.reuse, 0x28, RZ ;  /* 0x00000028b6637824 */ /* 0x040fe400078e02ff */
[----:B------:R-:W-:-:S02]  /*5080*/  IMAD R97, R182, 0x29, RZ ;  /* 0x00000029b6617824 */ /* 0x000fc400078e02ff */
[C---:B------:R-:W-:Y:S02]  /*5090*/  IMAD R95, R182.reuse, 0x2a, RZ ;  /* 0x0000002ab65f7824 */ /* 0x040fe400078e02ff */
[C---:B------:R-:W-:Y:S02]  /*50a0*/  IMAD R93, R182.reuse, 0x2b, RZ ;  /* 0x0000002bb65d7824 */ /* 0x040fe400078e02ff */
[C---:B------:R-:W-:Y:S02]  /*50b0*/  IMAD R91, R182.reuse, 0x2c, RZ ;  /* 0x0000002cb65b7824 */ /* 0x040fe400078e02ff */
[C---:B------:R-:W-:Y:S02]  /*50c0*/  IMAD R89, R182.reuse, 0x2d, RZ ;  /* 0x0000002db6597824 */ /* 0x040fe400078e02ff */
        /* <DEDUP_REMOVED lines=15> */
[C---:B------:R-:W-:Y:S01]  /*51c0*/  IMAD R57, R182.reuse, 0x3d, RZ ;  /* 0x0000003db6397824 */ /* 0x040fe200078e02ff */
[----:B------:R-:W-:Y:S02]  /*51d0*/  UISETP.NE.U32.AND UP1, UPT, UR5, URZ, UPT ;  /* 0x000000ff0500728c */ /* 0x000fe4000bf25070 */
[----:B------:R-:W-:Y:S01]  /*51e0*/  UIADD3 UR19, UPT, UPT, UR18, 0x40, URZ ;  /* 0x0000004012137890 */ /* 0x000fe2000fffe0ff */
[----:B------:R-:W-:Y:S01]  /*51f0*/  IMAD.SHL.U32 R183, R183, 0x40, RZ ;  /* 0x00000040b7b77824 */ /* 0x000fe200078e00ff */
[----:B------:R-:W-:Y:S01]  /*5200*/  SHF.R.S32.HI R100, RZ, 0x1f, R101 ;  /* 0x0000001fff647819 */ /* 0x000fe20000011465 */
[C---:B------:R-:W-:Y:S01]  /*5210*/  IMAD R181, R182.reuse, 0xf, RZ ;  /* 0x0000000fb6b57824 */ /* 0x040fe200078e02ff */
[----:B------:R-:W-:Y:S01]  /*5220*/  SHF.R.S32.HI R98, RZ, 0x1f, R99 ;  /* 0x0000001fff627819 */ /* 0x000fe20000011463 */
[C---:B------:R-:W-:Y:S01]  /*5230*/  IMAD.SHL.U32 R147, R182.reuse, 0x10, RZ ;  /* 0x00000010b6937824 */ /* 0x040fe200078e00ff */
[----:B------:R-:W-:Y:S01]  /*5240*/  SHF.R.S32.HI R96, RZ, 0x1f, R97 ;  /* 0x0000001fff607819 */ /* 0x000fe20000011461 */
[C---:B------:R-:W-:Y:S01]  /*5250*/  IMAD R145, R182.reuse, 0x11, RZ ;  /* 0x00000011b6917824 */ /* 0x040fe200078e02ff */
        /* <DEDUP_REMOVED lines=39> */
[----:B------:R-:W-:-:S02]  /*54d0*/  IMAD R105, R182, 0x25, RZ ;  /* 0x00000025b6697824 */ /* 0x000fc400078e02ff */
[C---:B------:R-:W-:Y:S02]  /*54e0*/  IMAD R103, R182.reuse, 0x26, RZ ;  /* 0x00000026b6677824 */ /* 0x040fe400078e02ff */
[C---:B------:R-:W-:Y:S02]  /*54f0*/  IMAD R55, R182.reuse, 0x3e, RZ ;  /* 0x0000003eb6377824 */ /* 0x040fe400078e02ff */
[----:B------:R-:W-:Y:S01]  /*5500*/  IMAD R53, R182, 0x3f, RZ ;  /* 0x0000003fb6357824 */ /* 0x000fe200078e02ff */
[----:B--2---:R0:W-:Y:S04]  /*5510*/  STS.U16 [R110+UR6], R5 ;  /* 0x000000056e007988 */ /* 0x0041e80008000406 */
[----:B---3--:R1:W-:Y:S04]  /*5520*/  STS.U16 [R110+UR6+0x400], R13 ;  /* 0x0004000d6e007988 */ /* 0x0083e80008000406 */
[----:B----4-:R1:W-:Y:S04]  /*5530*/  STS.U16 [R110+UR6+0x800], R21 ;  /* 0x000800156e007988 */ /* 0x0103e80008000406 */
[----:B------:R1:W-:Y:S04]  /*5540*/  STS.U16 [R110+UR6+0xc00], R29 ;  /* 0x000c001d6e007988 */ /* 0x0003e80008000406 */
        /* <DEDUP_REMOVED lines=11> */
[----:B------:R1:W-:Y:S01]  /*5600*/  STS.U16 [R104+UR6+0xf00], R35 ;  /* 0x000f002368007988 */ /* 0x0003e20008000406 */
[----:B------:R2:W-:Y:S06]  /*5610*/  MEMBAR.ALL.CTA ;  /* 0x0000000000007992 */ /* 0x0005ec0000008000 */
[----:B--2---:R-:W2:Y:S02]  /*5620*/  FENCE.VIEW.ASYNC.S ;  /* 0x00000000000073c6 */ /* 0x004ea40000000000 */
[----:B--2---:R-:W-:Y:S01]  /*5630*/  BAR.SYNC.DEFER_BLOCKING 0x0 ;  /* 0x0000000000007b1d */ /* 0x004fe20000010000 */
[----:B0-----:R-:W-:-:S04]  /*5640*/  SHF.R.S32.HI R5, RZ, 0x1f, R182 ;  /* 0x0000001fff057819 */ /* 0x001fc800000114b6 */
[----:B------:R-:W-:Y:S01]  /*5650*/  SHF.L.U64.HI R102, R182, 0x1, R5 ;  /* 0x00000001b6667819 */ /* 0x000fe20000010205 */
[----:B------:R-:W-:-:S00]  /*5660*/  MEMBAR.ALL.CTA ;  /* 0x0000000000007992 */ /* 0x000fc00000008000 */
[----:B------:R-:W-:Y:S06]  /*5670*/  MEMBAR.ALL.GPU ;  /* 0x0000000000007992 */ /* 0x000fec000000a000 */
[----:B------:R-:W-:-:S00]  /*5680*/  ERRBAR ;  /* 0x00000000000079ab */ /* 0x000fc00000000000 */
[----:B------:R-:W-:Y:S08]  /*5690*/  CGAERRBAR ;  /* 0x00000000000075ab */ /* 0x000ff00000000000 */
[----:B------:R-:W-:Y:S06]  /*56a0*/  UCGABAR_ARV ;  /* 0x00000000000079c7 */ /* 0x000fec0008000000 */
[----:B------:R-:W-:Y:S01]  /*56b0*/  UCGABAR_WAIT ;  /* 0x0000000000007dc7 */ /* 0x000fe20008000000 */
[----:B------:R-:W-:Y:S01]  /*56c0*/  CCTL.IVALL ;  /* 0x00000000ff00798f */ /* 0x000fe20002000000 */
[----:B-1----:R-:W-:Y:S05]  /*56d0*/  @P2 BRA `(.L_x_13) ;  /* 0x0000000000682947 */ /* 0x002fea0003800000 */
[----:B------:R-:W-:Y:S01]  /*56e0*/  USHF.R.U32.HI UR10, URZ, 0x4, UR6 ;  /* 0x00000004ff0a7899 */ /* 0x000fe20008011606 */
[----:B------:R-:W-:Y:S01]  /*56f0*/  UMOV UR4, URZ ;  /* 0x000000ff00047c82 */ /* 0x000fe20008000000 */
[----:B------:R-:W-:Y:S02]  /*5700*/  UIADD3 UR20, UPT, UPT, UR18, 0x50, URZ ;  /* 0x0000005012147890 */ /* 0x000fe4000fffe0ff */
[----:B------:R-:W-:Y:S02]  /*5710*/  USGXT.U32 UR10, UR10, 0xe ;  /* 0x0000000e0a0a789a */ /* 0x000fe40008000000 */
[----:B------:R-:W-:Y:S02]  /*5720*/  UIADD3 UR21, UPT, UPT, UR18, 0x58, URZ ;  /* 0x0000005812157890 */ /* 0x000fe4000fffe0ff */
[----:B------:R-:W-:Y:S01]  /*5730*/  UIADD3 UR24, UP2, UPT, UR10, 0x2, URZ ;  /* 0x000000020a187890 */ /* 0x000fe2000ff5e0ff */
[----:B------:R-:W-:Y:S01]  /*5740*/  UMOV UR26, 0x0 ;  /* 0x00000000001a7882 */ /* 0x000fe20000000000 */
[----:B------:R-:W-:-:S02]  /*5750*/  UMOV UR27, 0x10100010 ;  /* 0x10100010001b7882 */ /* 0x000fc40000000000 */
[----:B------:R-:W-:Y:S02]  /*5760*/  UIADD3.X UR25, UPT, UPT, UR4, 0x40004040, URZ, UP2, !UPT ;  /* 0x4000404004197890 */ /* 0x000fe400097fe4ff */
[----:B------:R-:W-:Y:S02]  /*5770*/  UIADD3 UR4, UPT, UPT, UR18, 0x48, URZ ;  /* 0x0000004812047890 */ /* 0x000fe4000fffe0ff */
[----:B------:R-:W-:Y:S02]  /*5780*/  UIADD3.64 UR14, UPT, UPT, UR24, 0x2, URZ ;  /* 0x00000002180e7897 */ /* 0x000fe4000fffe0ff */
[----:B------:R-:W-:Y:S01]  /*5790*/  UIADD3.64 UR22, UPT, UPT, UR24, 0x4, URZ ;  /* 0x0000000418167897 */ /* 0x000fe2000fffe0ff */
[----:B------:R-:W-:Y:S01]  /*57a0*/  UMOV UR11, 0x40004040 ;  /* 0x40004040000b7882 */ /* 0x000fe20000000000 */
[----:B------:R-:W-:Y:S01]  /*57b0*/  UMOV UR28, 0x0 ;  /* 0x00000000001c7882 */ /* 0x000fe20000000000 */
[----:B------:R-:W-:Y:S01]  /*57c0*/  UMOV UR29, 0x10100010 ;  /* 0x10100010001d7882 */ /* 0x000fe20000000000 */
[----:B------:R-:W-:Y:S01]  /*57d0*/  UMOV UR30, 0x0 ;  /* 0x00000000001e7882 */ /* 0x000fe20000000000 */
[----:B------:R-:W-:Y:S01]  /*57e0*/  UMOV UR31, 0x10100010 ;  /* 0x10100010001f7882 */ /* 0x000fe20000000000 */
[----:B------:R0:W-:Y:S01]  /*57f0*/  UTCHMMA.2CTA tmem[UR19], gdesc[UR10], tmem[UR18], tmem[UR26], idesc[UR27], !UPT ;  /* 0x00ff1a0a130079ea */ /* 0x0001e2000fa00012 */
[----:B------:R-:W-:Y:S01]  /*5800*/  UMOV UR32, 0x0 ;  /* 0x0000000000207882 */ /* 0x000fe20000000000 */
[----:B------:R-:W-:Y:S01]  /*5810*/  UMOV UR33, 0x10100010 ;  /* 0x1010001000217882 */ /* 0x000fe20000000000 */
[----:B------:R0:W-:Y:S01]  /*5820*/  UTCHMMA.2CTA tmem[UR4], gdesc[UR24], tmem[UR18], tmem[UR28], idesc[UR29], UPT ;  /* 0x00ff1c18040079ea */ /* 0x0001e2000ba00012 */
[----:B------:R-:W-:Y:S01]  /*5830*/  UMOV UR34, 0x3 ;  /* 0x0000000300227882 */ /* 0x000fe20000000000 */
[----:B------:R0:W-:Y:S01]  /*5840*/  UTCHMMA.2CTA tmem[UR20], gdesc[UR14], tmem[UR18], tmem[UR30], idesc[UR31], UPT ;  /* 0x00ff1e0e140079ea */ /* 0x0001e2000ba00012 */
[----:B------:R0:W-:Y:S01]  /*5850*/  UTCHMMA.2CTA tmem[UR21], gdesc[UR22], tmem[UR18], tmem[UR32], idesc[UR33], UPT ;  /* 0x00ff2016150079ea */ /* 0x0001e2000ba00012 */
[----:B------:R0:W-:Y:S01]  /*5860*/  UTCBAR.2CTA.MULTICAST [UR8], URZ, UR34 ;  /* 0x000000ff080073e9 */ /* 0x0001e20008200822 */
[----:B------:R-:W-:Y:S01]  /*5870*/  NOP ;  /* 0x0000000000007918 */ /* 0x000fe20000000000 */
.L_x_13:
[----:B------:R-:W-:Y:S01]  /*5880*/  SHF.R.S32.HI R54, RZ, 0x1f, R55 ;  /* 0x0000001fff367819 */ /* 0x000fe20000011437 */
[----:B0-----:R-:W-:Y:S01]  /*5890*/  UMOV UR4, URZ ;  /* 0x000000ff00047c82 */ /* 0x001fe20008000000 */
[----:B------:R-:W-:Y:S01]  /*58a0*/  SHF.R.S32.HI R52, RZ, 0x1f, R53 ;  /* 0x0000001fff347819 */ /* 0x000fe20000011435 */
[----:B------:R-:W-:Y:S06]  /*58b0*/  BRA.U !UP1, `(.L_x_14) ;  /* 0x00000025091c7547 */ /* 0x000fec000b800000 */
[----:B------:R-:W-:Y:S01]  /*58c0*/  SHF.L.U64.HI R100, R101, 0x1, R100 ;  /* 0x0000000165647819 */ /* 0x000fe20000010264 */
[----:B------:R-:W-:Y:S01]  /*58d0*/  UMOV UR14, UR5 ;  /* 0x00000005000e7c82 */ /* 0x000fe20008000000 */
[----:B------:R-:W-:Y:S01]  /*58e0*/  SHF.L.U64.HI R98, R99, 0x1, R98 ;  /* 0x0000000163627819 */ /* 0x000fe20000010262 */
[----:B------:R-:W-:Y:S01]  /*58f0*/  UIADD3.64 UR20, UPT, UPT, UR12, 0x2, URZ ;  /* 0x000000020c147897 */ /* 0x000fe2000fffe0ff */
[----:B------:R-:W-:Y:S01]  /*5900*/  SHF.L.U64.HI R96, R97, 0x1, R96 ;  /* 0x0000000161607819 */ /* 0x000fe20000010260 */
[----:B------:R-:W-:Y:S01]  /*5910*/  UIADD3.64 UR22, UPT, UPT, UR12, 0x4, URZ ;  /* 0x000000040c167897 */ /* 0x000fe2000fffe0ff */
[----:B------:R-:W-:Y:S01]  /*5920*/  SHF.L.U64.HI R94, R95, 0x1, R94 ;  /* 0x000000015f5e7819 */ /* 0x000fe2000001025e */
[----:B------:R-:W-:Y:S01]  /*5930*/  UMOV UR15, 0x1 ;  /* 0x00000001000f7882 */ /* 0x000fe20000000000 */
[----:B------:R-:W-:Y:S01]  /*5940*/  SHF.L.U64.HI R92, R93, 0x1, R92 ;  /* 0x000000015d5c7819 */ /* 0x000fe2000001025c */
[----:B------:R-:W-:Y:S01]  /*5950*/  UMOV UR5, URZ ;  /* 0x000000ff00057c82 */ /* 0x000fe20008000000 */
[----:B------:R-:W-:-:S02]  /*5960*/  SHF.L.U64.HI R90, R91, 0x1, R90 ;  /* 0x000000015b5a7819 */ /* 0x000fc4000001025a */
[----:B------:R-:W-:Y:S02]  /*5970*/  SHF.L.U64.HI R88, R89, 0x1, R88 ;  /* 0x0000000159587819 */ /* 0x000fe40000010258 */
[----:B------:R-:W-:Y:S02]  /*5980*/  SHF.L.U64.HI R86, R87, 0x1, R86 ;  /* 0x0000000157567819 */ /* 0x000fe40000010256 */
[----:B------:R-:W-:Y:S02]  /*5990*/  SHF.L.U64.HI R84, R85, 0x1, R84 ;  /* 0x0000000155547819 */ /* 0x000fe40000010254 */
[----:B------:R-:W-:Y:S02]  /*59a0*/  SHF.L.U64.HI R82, R83, 0x1, R82 ;  /* 0x0000000153527819 */ /* 0x000fe40000010252 */
[----:B------:R-:W-:Y:S02]  /*59b0*/  SHF.L.U64.HI R80, R81, 0x1, R80 ;  /* 0x0000000151507819 */ /* 0x000fe40000010250 */
        /* <DEDUP_REMOVED lines=13> */
[----:B------:R-:W-:-:S07]  /*5a90*/  SHF.L.U64.HI R52, R53, 0x1, R52 ;  /* 0x0000000135347819 */ /* 0x000fce0000010234 */
.L_x_17:
[-C--:B------:R-:W-:Y:S02]  /*5aa0*/  LEA R4, P2, R101, R50.reuse, 0x1 ;  /* 0x0000003265047211 */ /* 0x080fe400078408ff */
[----:B------:R-:W-:Y:S02]  /*5ab0*/  ISETP.GT.AND P5, PT, R47, 0x27, PT ;  /* 0x000000272f00780c */ /* 0x000fe40003fa4270 */
[----:B------:R-:W-:Y:S01]  /*5ac0*/  PRMT R23, RZ, 0x7610, R23 ;  /* 0x00007610ff177816 */ /* 0x000fe20000000017 */
[----:B------:R-:W-:Y:S01]  /*5ad0*/  IMAD.X R5, R51, 0x1, R100, P2 ;  /* 0x0000000133057824 */ /* 0x000fe200010e0664 */
[----:B------:R-:W-:Y:S02]  /*5ae0*/  LEA R6, P2, R99, R50, 0x1 ;  /* 0x0000003263067211 */ /* 0x000fe400078408ff */
[C---:B------:R-:W-:Y:S02]  /*5af0*/  ISETP.GT.AND P4, PT, R47.reuse, 0x28, PT ;  /* 0x000000282f00780c */ /* 0x040fe40003f84270 */
[----:B------:R-:W-:Y:S01]  /*5b00*/  ISETP.GT.AND P3, PT, R47, 0x29, PT ;  /* 0x000000292f00780c */ /* 0x000fe20003f64270 */
[----:B------:R-:W-:Y:S01]  /*5b10*/  IMAD.X R7, R51, 0x1, R98, P2 ;  /* 0x0000000133077824 */ /* 0x000fe200010e0662 */
[----:B------:R-:W-:-:S02]  /*5b20*/  ISETP.GT.AND P2, PT, R47, 0x2a, PT ;  /* 0x0000002a2f00780c */ /* 0x000fc40003f44270 */
[-C--:B------:R-:W-:Y:S01]  /*5b30*/  LEA R12, P6, R95, R50.reuse, 0x1 ;  /* 0x000000325f0c7211 */ /* 0x080fe200078c08ff */
[----:B------:R-:W5:Y:S01]  /*5b40*/  @P5 LDG.E.U16 R23, desc[UR16][R4.64] ;  /* 0x0000001004175981 */ /* 0x000f62000c1e1500 */
[-C--:B------:R-:W-:Y:S02]  /*5b50*/  LEA R10, P5, R97, R50.reuse, 0x1 ;  /* 0x00000032610a7211 */ /* 0x080fe400078a08ff */
[----:B------:R-:W-:Y:S01]  /*5b60*/  PRMT R25, RZ, 0x7610, R25 ;  /* 0x00007610ff197816 */ /* 0x000fe20000000019 */
[C---:B------:R-:W-:Y:S01]  /*5b70*/  IMAD.X R13, R51.reuse, 0x1, R94, P6 ;  /* 0x00000001330d7824 */ /* 0x040fe200030e065e */
[----:B------:R-:W-:Y:S01]  /*5b80*/  PRMT R24, RZ, 0x7610, R24 ;  /* 0x00007610ff187816 */ /* 0x000fe20000000018 */
[----:B------:R-:W-:Y:S01]  /*5b90*/  IMAD.X R11, R51, 0x1, R96, P5 ;  /* 0x00000001330b7824 */ /* 0x000fe200028e0660 */
[----:B------:R-:W-:Y:S02]  /*5ba0*/  PRMT R189, RZ, 0x7610, R189 ;  /* 0x00007610ffbd7816 */ /* 0x000fe400000000bd */
[----:B------:R-:W-:Y:S01]  /*5bb0*/  LEA R14, P5, R93, R50, 0x1 ;  /* 0x000000325d0e7211 */ /* 0x000fe200078a08ff */
[----:B------:R-:W5:Y:S01]  /*5bc0*/  @P2 LDG.E.U16 R25, desc[UR16][R12.64] ;  /* 0x000000100c192981 */ /* 0x000f62000c1e1500 */
[----:B------:R-:W-:-:S03]  /*5bd0*/  ISETP.GT.AND P2, PT, R47, 0x2d, PT ;  /* 0x0000002d2f00780c */ /* 0x000fc60003f44270 */
[----:B------:R0:W5:Y:S01]  /*5be0*/  @P4 LDG.E.U16 R24, desc[UR16][R6.64] ;  /* 0x0000001006184981 */ /* 0x000162000c1e1500 */
[----:B------:R-:W-:Y:S01]  /*5bf0*/  IMAD.X R15, R51, 0x1, R92, P5 ;  /* 0x00000001330f7824 */ /* 0x000fe200028e065c */
[C---:B------:R-:W-:Y:S02]  /*5c00*/  ISETP.GT.AND P4, PT, R47.reuse, 0x2b, PT ;  /* 0x0000002b2f00780c */ /* 0x040fe40003f84270 */
[----:B------:R1:W5:Y:S01]  /*5c10*/  @P3 LDG.E.U16 R189, desc[UR16][R10.64] ;  /* 0x000000100abd3981 */ /* 0x000362000c1e1500 */
[----:B------:R-:W-:Y:S02]  /*5c20*/  ISETP.GT.AND P3, PT, R47, 0x2c, PT ;  /* 0x0000002c2f00780c */ /* 0x000fe40003f64270 */
[-C--:B------:R-:W-:Y:S02]  /*5c30*/  LEA R8, P6, R91, R50.reuse, 0x1 ;  /* 0x000000325b087211 */ /* 0x080fe400078c08ff */
[----:B------:R-:W-:Y:S02]  /*5c40*/  PRMT R118, RZ, 0x7610, R118 ;  /* 0x00007610ff767816 */ /* 0x000fe40000000076 */
[----:B0-----:R-:W-:-:S02]  /*5c50*/  LEA R6, P5, R89, R50, 0x1 ;  /* 0x0000003259067211 */ /* 0x001fc400078a08ff */
[----:B------:R-:W-:Y:S01]  /*5c60*/  PRMT R187, RZ, 0x7610, R187 ;  /* 0x00007610ffbb7816 */ /* 0x000fe200000000bb */
[C---:B------:R-:W-:Y:S01]  /*5c70*/  IMAD.X R9, R51.reuse, 0x1, R90, P6 ;  /* 0x0000000133097824 */ /* 0x040fe200030e065a */
[----:B------:R-:W-:Y:S01]  /*5c80*/  PRMT R26, RZ, 0x7610, R26 ;  /* 0x00007610ff1a7816 */ /* 0x000fe2000000001a */
[----:B------:R-:W-:Y:S01]  /*5c90*/  IMAD.X R7, R51, 0x1, R88, P5 ;  /* 0x0000000133077824 */ /* 0x000fe200028e0658 */
[-C--:B------:R-:W-:Y:S01]  /*5ca0*/  LEA R4, P5, R87, R50.reuse, 0x1 ;  /* 0x0000003257047211 */ /* 0x080fe200078a08ff */
[----:B------:R-:W5:Y:S04]  /*5cb0*/  @P4 LDG.E.U16 R118, desc[UR16][R14.64] ;  /* 0x000000100e764981 */ /* 0x000f68000c1e1500 */
[----:B------:R-:W5:Y:S01]  /*5cc0*/  @P2 LDG.E.U16 R187, desc[UR16][R6.64] ;  /* 0x0000001006bb2981 */ /* 0x000f62000c1e1500 */
[----:B------:R-:W-:Y:S01]  /*5cd0*/  ISETP.GT.AND P2, PT, R47, 0x30, PT ;  /* 0x000000302f00780c */ /* 0x000fe20003f44270 */
[----:B------:R-:W-:Y:S01]  /*5ce0*/  IMAD.X R5, R51, 0x1, R86, P5 ;  /* 0x0000000133057824 */ /* 0x000fe200028e0656 */
[----:B-1----:R-:W-:Y:S01]  /*5cf0*/  LEA R10, P5, R83, R50, 0x1 ;  /* 0x00000032530a7211 */ /* 0x002fe200078a08ff */
[----:B------:R0:W5:Y:S01]  /*5d00*/  @P3 LDG.E.U16 R26, desc[UR16][R8.64] ;  /* 0x00000010081a3981 */ /* 0x000162000c1e1500 */
[----:B------:R-:W-:-:S02]  /*5d10*/  ISETP.GT.AND P3, PT, R47, 0x2f, PT ;  /* 0x0000002f2f00780c */ /* 0x000fc40003f64270 */
[----:B------:R-:W-:Y:S02]  /*5d20*/  ISETP.GT.AND P4, PT, R47, 0x2e, PT ;  /* 0x0000002e2f00780c */ /* 0x000fe40003f84270 */
[----:B------:R-:W-:Y:S01]  /*5d30*/  LEA R12, P6, R85, R50, 0x1 ;  /* 0x00000032550c7211 */ /* 0x000fe200078c08ff */
[C---:B------:R-:W-:Y:S01]  /*5d40*/  IMAD.X R11, R51.reuse, 0x1, R82, P5 ;  /* 0x00000001330b7824 */ /* 0x040fe200028e0652 */
[----:B------:R-:W-:Y:S02]  /*5d50*/  PRMT R28, RZ, 0x7610, R28 ;  /* 0x00007610ff1c7816 */ /* 0x000fe4000000001c */
[----:B------:R-:W-:Y:S01]  /*5d60*/  PRMT R114, RZ, 0x7610, R114 ;  /* 0x00007610ff727816 */ /* 0x000fe20000000072 */
[----:B------:R-:W-:Y:S01]  /*5d70*/  IMAD.X R13, R51, 0x1, R84, P6 ;  /* 0x00000001330d7824 */ /* 0x000fe200030e0654 */
[----:B------:R-:W-:Y:S02]  /*5d80*/  PRMT R27, RZ, 0x7610, R27 ;  /* 0x00007610ff1b7816 */ /* 0x000fe4000000001b */
[----:B------:R-:W5:Y:S01]  /*5d90*/  @P2 LDG.E.U16 R28, desc[UR16][R10.64] ;  /* 0x000000100a1c2981 */ /* 0x000f62000c1e1500 */
[----:B------:R-:W-:-:S02]  /*5da0*/  ISETP.GT.AND P2, PT, R47, 0x32, PT ;  /* 0x000000322f00780c */ /* 0x000fc40003f44270 */
[-C--:B0-----:R-:W-:Y:S01]  /*5db0*/  LEA R8, P6, R81, R50.reuse, 0x1 ;  /* 0x0000003251087211 */ /* 0x081fe200078c08ff */
[----:B------:R-:W5:Y:S01]  /*5dc0*/  @P3 LDG.E.U16 R114, desc[UR16][R12.64] ;  /* 0x000000100c723981 */ /* 0x000f62000c1e1500 */
[----:B------:R-:W-:Y:S02]  /*5dd0*/  ISETP.GT.AND P3, PT, R47, 0x31, PT ;  /* 0x000000312f00780c */ /* 0x000fe40003f64270 */
[----:B------:R-:W-:Y:S01]  /*5de0*/  LEA R6, P5, R79, R50, 0x1 ;  /* 0x000000324f067211 */ /* 0x000fe200078a08ff */
[----:B------:R0:W5:Y:S01]  /*5df0*/  @P4 LDG.E.U16 R27, desc[UR16][R4.64] ;  /* 0x00000010041b4981 */ /* 0x000162000c1e1500 */
[----:B------:R-:W-:Y:S01]  /*5e00*/  ISETP.GT.AND P4, PT, R47, 0x33, PT ;  /* 0x000000332f00780c */ /* 0x000fe20003f84270 */
[C---:B------:R-:W-:Y:S01]  /*5e10*/  IMAD.X R9, R51.reuse, 0x1, R80, P6 ;  /* 0x0000000133097824 */ /* 0x040fe200030e0650 */
[----:B------:R-:W-:Y:S01]  /*5e20*/  PRMT R29, RZ, 0x7610, R29 ;  /* 0x00007610ff1d7816 */ /* 0x000fe2000000001d */
[----:B------:R-:W-:Y:S01]  /*5e30*/  IMAD.X R7, R51, 0x1, R78, P5 ;  /* 0x0000000133077824 */ /* 0x000fe200028e064e */
[----:B------:R-:W-:-:S02]  /*5e40*/  PRMT R185, RZ, 0x7610, R185 ;  /* 0x00007610ffb97816 */ /* 0x000fc400000000b9 */
[----:B------:R-:W-:Y:S02]  /*5e50*/  PRMT R34, RZ, 0x7610, R34 ;  /* 0x00007610ff227816 */ /* 0x000fe40000000022 */
[----:B------:R1:W5:Y:S01]  /*5e60*/  @P2 LDG.E.U16 R29, desc[UR16][R6.64] ;  /* 0x00000010061d2981 */ /* 0x000362000c1e1500 */
[-C--:B0-----:R-:W-:Y:S02]  /*5e70*/  LEA R4, P6, R77, R50.reuse, 0x1 ;  /* 0x000000324d047211 */ /* 0x081fe400078c08ff */
[----:B------:R-:W-:Y:S01]  /*5e80*/  ISETP.GT.AND P2, PT, R47, 0x34, PT ;  /* 0x000000342f00780c */ /* 0x000fe20003f44270 */
[----:B------:R-:W5:Y:S02]  /*5e90*/  @P3 LDG.E.U16 R185, desc[UR16][R8.64] ;  /* 0x0000001008b93981 */ /* 0x000f64000c1e1500 */
[----:B------:R-:W-:Y:S01]  /*5ea0*/  IMAD.X R5, R51, 0x1, R76, P6 ;  /* 0x0000000133057824 */ /* 0x000fe200030e064c */
[----:B------:R-:W-:Y:S02]  /*5eb0*/  LEA R14, P6, R75, R50, 0x1 ;  /* 0x000000324b0e7211 */ /* 0x000fe400078c08ff */
[----:B------:R-:W-:-:S02]  /*5ec0*/  ISETP.GT.AND P3, PT, R47, 0x35, PT ;  /* 0x000000352f00780c */ /* 0x000fc40003f64270 */
[----:B------:R-:W-:Y:S01]  /*5ed0*/  ISETP.GT.AND P5, PT, R47, 0x36, PT ;  /* 0x000000362f00780c */ /* 0x000fe20003fa4270 */
[----:B------:R0:W5:Y:S01]  /*5ee0*/  @P4 LDG.E.U16 R34, desc[UR16][R4.64] ;  /* 0x0000001004224981 */ /* 0x000162000c1e1500 */
[----:B------:R-:W-:Y:S01]  /*5ef0*/  IMAD.X R15, R51, 0x1, R74, P6 ;  /* 0x00000001330f7824 */ /* 0x000fe200030e064a */
[-C--:B------:R-:W-:Y:S02]  /*5f00*/  LEA RZ, P4, R71, R50.reuse, 0x1 ;  /* 0x0000003247ff7211 */ /* 0x080fe400078808ff */
[-C--:B------:R-:W-:Y:S02]  /*5f10*/  LEA R12, P6, R73, R50.reuse, 0x1 ;  /* 0x00000032490c7211 */ /* 0x080fe400078c08ff */
[----:B------:R-:W-:Y:S01]  /*5f20*/  PRMT R30, RZ, 0x7610, R30 ;  /* 0x00007610ff1e7816 */ /* 0x000fe2000000001e */
[C---:B-1----:R-:W-:Y:S01]  /*5f30*/  IMAD.X R7, R51.reuse, 0x1, R70, P4 ;  /* 0x0000000133077824 */ /* 0x042fe200020e0646 */
[----:B------:R-:W-:Y:S01]  /*5f40*/  PRMT R35, RZ, 0x7610, R35 ;  /* 0x00007610ff237816 */ /* 0x000fe20000000023 */
[----:B------:R-:W-:Y:S01]  /*5f50*/  IMAD.X R13, R51, 0x1, R72, P6 ;  /* 0x00000001330d7824 */ /* 0x000fe200030e0648 */
[----:B0-----:R-:W-:Y:S01]  /*5f60*/  PRMT R4, RZ, 0x7610, R4 ;  /* 0x00007610ff047816 */ /* 0x001fe20000000004 */
[----:B------:R-:W-:Y:S01]  /*5f70*/  IMAD R6, R71, 0x2, R50 ;  /* 0x0000000247067824 */ /* 0x000fe200078e0232 */
[----:B------:R-:W-:Y:S01]  /*5f80*/  ISETP.GT.AND P4, PT, R47, 0x37, PT ;  /* 0x000000372f00780c */ /* 0x000fe20003f84270 */
[----:B------:R-:W5:Y:S01]  /*5f90*/  @P2 LDG.E.U16 R30, desc[UR16][R14.64] ;  /* 0x000000100e1e2981 */ /* 0x000f62000c1e1500 */
[----:B------:R-:W-:-:S02]  /*5fa0*/  LEA RZ, P6, R69, R50, 0x1 ;  /* 0x0000003245ff7211 */ /* 0x000fc400078c08ff */
[----:B------:R-:W-:Y:S01]  /*5fb0*/  SHF.R.S32.HI R5, RZ, 0x1f, R36 ;  /* 0x0000001fff057819 */ /* 0x000fe20000011424 */
[----:B------:R0:W5:Y:S01]  /*5fc0*/  @P3 LDG.E.U16 R35, desc[UR16][R12.64] ;  /* 0x000000100c233981 */ /* 0x000162000c1e1500 */
[----:B------:R-:W-:Y:S01]  /*5fd0*/  ISETP.GT.AND P2, PT, R47, 0x2, PT ;  /* 0x000000022f00780c */ /* 0x000fe20003f44270 */
[----:B------:R-:W-:Y:S01]  /*5fe0*/  IMAD.X R9, R51, 0x1, R68, P6 ;  /* 0x0000000133097824 */ /* 0x000fe200030e0644 */
[----:B------:R-:W-:Y:S01]  /*5ff0*/  ISETP.GT.AND P3, PT, R47, 0x38, PT ;  /* 0x000000382f00780c */ /* 0x000fe20003f64270 */
[----:B------:R1:W5:Y:S01]  /*6000*/  @P5 LDG.E.U16 R4, desc[UR16][R6.64] ;  /* 0x0000001006045981 */ /* 0x000362000c1e1500 */
[-C--:B------:R-:W-:Y:S02]  /*6010*/  LEA RZ, P5, R67, R50.reuse, 0x1 ;  /* 0x0000003243ff7211 */ /* 0x080fe400078a08ff */
[----:B------:R-:W-:Y:S01]  /*6020*/  LEA R10, P6, R36, R50, 0x1 ;  /* 0x00000032240a7211 */ /* 0x000fe200078c08ff */
[----:B------:R-:W-:Y:S01]  /*6030*/  IMAD R8, R69, 0x2, R50 ;  /* 0x0000000245087824 */ /* 0x000fe200078e0232 */
[----:B------:R-:W-:-:S02]  /*6040*/  PRMT R31, RZ, 0x7610, R31 ;  /* 0x00007610ff1f7816 */ /* 0x000fc4000000001f */
[--C-:B0-----:R-:W-:Y:S02]  /*6050*/  SHF.L.U64.HI R12, R36, 0x1, R5.reuse ;  /* 0x00000001240c7819 */ /* 0x101fe40000010205 */
[----:B------:R-:W-:Y:S01]  /*6060*/  PRMT R5, RZ, 0x7610, R5 ;  /* 0x00007610ff057816 */ /* 0x000fe20000000005 */
[----:B-1----:R-:W-:Y:S01]  /*6070*/  IMAD.X R7, R51, 0x1, R66, P5 ;  /* 0x0000000133077824 */ /* 0x002fe200028e0642 */
[----:B------:R-:W-:Y:S01]  /*6080*/  ISETP.GT.AND P5, PT, R47, 0x39, PT ;  /* 0x000000392f00780c */ /* 0x000fe20003fa4270 */
[----:B------:R-:W-:Y:S01]  /*6090*/  IMAD.X R11, R51, 0x1, R12, P6 ;  /* 0x00000001330b7824 */ /* 0x000fe200030e060c */
[----:B------:R-:W-:Y:S01]  /*60a0*/  PRMT R32, RZ, 0x7610, R32 ;  /* 0x00007610ff207816 */ /* 0x000fe20000000020 */
[----:B------:R0:W5:Y:S01]  /*60b0*/  @P4 LDG.E.U16 R31, desc[UR16][R8.64] ;  /* 0x00000010081f4981 */ /* 0x000162000c1e1500 */
[----:B------:R-:W-:Y:S01]  /*60c0*/  SHF.R.S32.HI R13, RZ, 0x1f, R42 ;  /* 0x0000001fff0d7819 */ /* 0x000fe2000001142a */
[----:B------:R-:W-:Y:S01]  /*60d0*/  IMAD R6, R67, 0x2, R50 ;  /* 0x0000000243067824 */ /* 0x000fe200078e0232 */
[----:B------:R-:W-:Y:S01]  /*60e0*/  ISETP.GT.AND P4, PT, R47, 0x3, PT ;  /* 0x000000032f00780c */ /* 0x000fe20003f84270 */
[----:B------:R-:W2:Y:S01]  /*60f0*/  @P2 LDG.E.U16 R5, desc[UR16][R10.64] ;  /* 0x000000100a052981 */ /* 0x000ea2000c1e1500 */
[----:B------:R-:W-:-:S02]  /*6100*/  LEA RZ, P6, R65, R50, 0x1 ;  /* 0x0000003241ff7211 */ /* 0x000fc400078c08ff */
[CC--:B------:R-:W-:Y:S01]  /*6110*/  LEA R12, P2, R42.reuse, R50.reuse, 0x1 ;  /* 0x000000322a0c7211 */ /* 0x0c0fe200078408ff */
[----:B------:R1:W5:Y:S01]  /*6120*/  @P3 LDG.E.U16 R32, desc[UR16][R6.64] ;  /* 0x0000001006203981 */ /* 0x000362000c1e1500 */
[----:B------:R-:W-:Y:S02]  /*6130*/  SHF.L.U64.HI R14, R42, 0x1, R13 ;  /* 0x000000012a0e7819 */ /* 0x000fe4000001020d */
[----:B0-----:R-:W-:Y:S02]  /*6140*/  SHF.R.S32.HI R8, RZ, 0x1f, R37 ;  /* 0x0000001fff087819 */ /* 0x001fe40000011425 */
[----:B------:R-:W-:Y:S01]  /*6150*/  PRMT R33, RZ, 0x7610, R33 ;  /* 0x00007610ff217816 */ /* 0x000fe20000000021 */
[----:B------:R-:W-:Y:S01]  /*6160*/  IMAD.X R13, R51, 0x1, R14, P2 ;  /* 0x00000001330d7824 */ /* 0x000fe200010e060e */
[----:B------:R-:W-:Y:S01]  /*6170*/  PRMT R20, RZ, 0x7610, R20 ;  /* 0x00007610ff147816 */ /* 0x000fe20000000014 */
[----:B-1----:R-:W-:Y:S02]  /*6180*/  IMAD R6, R65, 0x2, R50 ;  /* 0x0000000241067824 */ /* 0x002fe400078e0232 */
[----:B------:R-:W-:Y:S01]  /*6190*/  IMAD.X R7, R51, 0x1, R64, P6 ;  /* 0x0000000133077824 */ /* 0x000fe200030e0640 */
[----:B------:R-:W-:-:S02]  /*61a0*/  LEA R10, P6, R37, R50, 0x1 ;  /* 0x00000032250a7211 */ /* 0x000fc400078c08ff */
[----:B------:R-:W2:Y:S01]  /*61b0*/  @P4 LDG.E.U16 R20, desc[UR16][R12.64] ;  /* 0x000000100c144981 */ /* 0x000ea2000c1e1500 */
[----:B------:R-:W-:Y:S02]  /*61c0*/  SHF.L.U64.HI R8, R37, 0x1, R8 ;  /* 0x0000000125087819 */ /* 0x000fe40000010208 */
[----:B------:R-:W-:Y:S01]  /*61d0*/  SHF.R.S32.HI R16, RZ, 0x1f, R39 ;  /* 0x0000001fff107819 */ /* 0x000fe20000011427 */
[----:B------:R0:W5:Y:S01]  /*61e0*/  @P5 LDG.E.U16 R33, desc[UR16][R6.64] ;  /* 0x0000001006215981 */ /* 0x000162000c1e1500 */
[----:B------:R-:W-:Y:S01]  /*61f0*/  LEA R14, P5, R39, R50, 0x1 ;  /* 0x00000032270e7211 */ /* 0x000fe200078a08ff */
[----:B------:R-:W-:Y:S01]  /*6200*/  IMAD.X R11, R51, 0x1, R8, P6 ;  /* 0x00000001330b7824 */ /* 0x000fe200030e0608 */
[----:B------:R-:W-:Y:S02]  /*6210*/  SHF.L.U64.HI R16, R39, 0x1, R16 ;  /* 0x0000000127107819 */ /* 0x000fe40000010210 */
[----:B------:R-:W-:Y:S02]  /*6220*/  ISETP.GT.AND P3, PT, R47, 0x4, PT ;  /* 0x000000042f00780c */ /* 0x000fe40003f64270 */
[----:B------:R-:W-:-:S02]  /*6230*/  SHF.R.S32.HI R8, RZ, 0x1f, R41 ;  /* 0x0000001fff087819 */ /* 0x000fc40000011429 */
[----:B------:R-:W-:Y:S01]  /*6240*/  ISETP.GT.AND P2, PT, R47, 0x5, PT ;  /* 0x000000052f00780c */ /* 0x000fe20003f44270 */
[----:B------:R-:W-:Y:S01]  /*6250*/  IMAD.X R15, R51, 0x1, R16, P5 ;  /* 0x00000001330f7824 */ /* 0x000fe200028e0610 */
[----:B0-----:R-:W-:Y:S02]  /*6260*/  SHF.R.S32.HI R7, RZ, 0x1f, R44 ;  /* 0x0000001fff077819 */ /* 0x001fe4000001142c */
[CC--:B------:R-:W-:Y:S02]  /*6270*/  LEA R6, P5, R41.reuse, R50.reuse, 0x1 ;  /* 0x0000003229067211 */ /* 0x0c0fe400078a08ff */
[----:B------:R-:W-:Y:S02]  /*6280*/  SHF.L.U64.HI R16, R41, 0x1, R8 ;  /* 0x0000000129107819 */ /* 0x000fe40000010208 */
[----:B------:R-:W-:Y:S02]  /*6290*/  PRMT R19, RZ, 0x7610, R19 ;  /* 0x00007610ff137816 */ /* 0x000fe40000000013 */
[----:B------:R-:W-:-:S02]  /*62a0*/  LEA R8, P4, R44, R50, 0x1 ;  /* 0x000000322c087211 */ /* 0x000fc400078808ff */
[----:B------:R-:W-:Y:S01]  /*62b0*/  SHF.L.U64.HI R116, R44, 0x1, R7 ;  /* 0x000000012c747819 */ /* 0x000fe20000010207 */
[----:B------:R-:W-:Y:S01]  /*62c0*/  IMAD.X R7, R51, 0x1, R16, P5 ;  /* 0x0000000133077824 */ /* 0x000fe200028e0610 */
[----:B------:R-:W-:Y:S01]  /*62d0*/  PRMT R18, RZ, 0x7610, R18 ;  /* 0x00007610ff127816 */ /* 0x000fe20000000012 */
[----:B------:R0:W5:Y:S01]  /*62e0*/  @P3 LDG.E.U16 R19, desc[UR16][R10.64] ;  /* 0x000000100a133981 */ /* 0x000162000c1e1500 */
[----:B------:R-:W-:Y:S02]  /*62f0*/  SHF.R.S32.HI R12, RZ, 0x1f, R49 ;  /* 0x0000001fff0c7819 */ /* 0x000fe40000011431 */
[----:B------:R-:W-:Y:S01]  /*6300*/  ISETP.GT.AND P5, PT, R47, 0x8, PT ;  /* 0x000000082f00780c */ /* 0x000fe20003fa4270 */
[----:B------:R-:W-:Y:S01]  /*6310*/  IMAD.X R9, R51, 0x1, R116, P4 ;  /* 0x0000000133097824 */ /* 0x000fe200020e0674 */
[----:B------:R-:W-:Y:S01]  /*6320*/  SHF.L.U64.HI R12, R49, 0x1, R12 ;  /* 0x00000001310c7819 */ /* 0x000fe2000001020c */
[----:B------:R1:W5:Y:S01]  /*6330*/  @P2 LDG.E.U16 R18, desc[UR16][R14.64] ;  /* 0x000000100e122981 */ /* 0x000362000c1e1500 */
[----:B------:R-:W-:-:S02]  /*6340*/  ISETP.GT.AND P3, PT, R47, 0x6, PT ;  /* 0x000000062f00780c */ /* 0x000fc40003f64270 */
[----:B0-----:R-:W-:Y:S02]  /*6350*/  LEA R10, P4, R49, R50, 0x1 ;  /* 0x00000032310a7211 */ /* 0x001fe400078808ff */
[----:B------:R-:W-:Y:S02]  /*6360*/  ISETP.GT.AND P2, PT, R47, 0x7, PT ;  /* 0x000000072f00780c */ /* 0x000fe40003f44270 */
[----:B------:R-:W-:Y:S01]  /*6370*/  PRMT R120, RZ, 0x7610, R120 ;  /* 0x00007610ff787816 */ /* 0x000fe20000000078 */
[----:B------:R-:W-:Y:S01]  /*6380*/  IMAD.X R11, R51, 0x1, R12, P4 ;  /* 0x00000001330b7824 */ /* 0x000fe200020e060c */
[----:B------:R-:W-:Y:S02]  /*6390*/  PRMT R22, RZ, 0x7610, R22 ;  /* 0x00007610ff167816 */ /* 0x000fe40000000016 */
[----:B------:R-:W-:Y:S02]  /*63a0*/  PRMT R21, RZ, 0x7610, R21 ;  /* 0x00007610ff157816 */ /* 0x000fe40000000015 */
[----:B------:R-:W5:Y:S01]  /*63b0*/  @P5 LDG.E.U16 R120, desc[UR16][R10.64] ;  /* 0x000000100a785981 */ /* 0x000f62000c1e1500 */
[----:B------:R-:W-:-:S02]  /*63c0*/  ISETP.GT.AND P5, PT, R47, 0x3a, PT ;  /* 0x0000003a2f00780c */ /* 0x000fc40003fa4270 */
[----:B-1----:R-:W-:Y:S01]  /*63d0*/  SHF.R.S32.HI R14, RZ, 0x1f, R45 ;  /* 0x0000001fff0e7819 */ /* 0x002fe2000001142d */
[----:B------:R0:W5:Y:S01]  /*63e0*/  @P3 LDG.E.U16 R22, desc[UR16][R6.64] ;  /* 0x0000001006163981 */ /* 0x000162000c1e1500 */
[-C--:B------:R-:W-:Y:S02]  /*63f0*/  LEA RZ, P6, R63, R50.reuse, 0x1 ;  /* 0x000000323fff7211 */ /* 0x080fe400078c08ff */
[C---:B------:R-:W-:Y:S01]  /*6400*/  SHF.L.U64.HI R14, R45.reuse, 0x1, R14 ;  /* 0x000000012d0e7819 */ /* 0x040fe2000001020e */
[----:B------:R1:W5:Y:S01]  /*6410*/  @P2 LDG.E.U16 R21, desc[UR16][R8.64] ;  /* 0x0000001008152981 */ /* 0x000362000c1e1500 */
[----:B------:R-:W-:Y:S02]  /*6420*/  LEA R12, P2, R45, R50, 0x1 ;  /* 0x000000322d0c7211 */ /* 0x000fe400078408ff */
[----:B------:R-:W-:Y:S02]  /*6430*/  PRMT R116, RZ, 0x7610, R116 ;  /* 0x00007610ff747816 */ /* 0x000fe40000000074 */
[----:B0-----:R-:W-:Y:S01]  /*6440*/  SHF.R.S32.HI R7, RZ, 0x1f, R38 ;  /* 0x0000001fff077819 */ /* 0x001fe20000011426 */
[----:B------:R-:W-:-:S02]  /*6450*/  IMAD.X R13, R51, 0x1, R14, P2 ;  /* 0x00000001330d7824 */ /* 0x000fc400010e060e */
[----:B-1----:R-:W-:Y:S01]  /*6460*/  IMAD.X R9, R51, 0x1, R62, P6 ;  /* 0x0000000133097824 */ /* 0x002fe200030e063e */
[CC--:B------:R-:W-:Y:S01]  /*6470*/  LEA R6, P6, R38.reuse, R50.reuse, 0x1 ;  /* 0x0000003226067211 */ /* 0x0c0fe200078c08ff */
[----:B------:R-:W-:Y:S01]  /*6480*/  IMAD R8, R63, 0x2, R50 ;  /* 0x000000023f087824 */ /* 0x000fe200078e0232 */
[----:B------:R-:W-:Y:S02]  /*6490*/  SHF.L.U64.HI R10, R38, 0x1, R7 ;  /* 0x00000001260a7819 */ /* 0x000fe40000010207 */
[C---:B------:R-:W-:Y:S02]  /*64a0*/  ISETP.GT.AND P4, PT, R47.reuse, 0x9, PT ;  /* 0x000000092f00780c */ /* 0x040fe40003f84270 */
[----:B------:R-:W-:Y:S01]  /*64b0*/  SHF.R.S32.HI R11, RZ, 0x1f, R46 ;  /* 0x0000001fff0b7819 */ /* 0x000fe2000001142e */
[----:B------:R0:W5:Y:S01]  /*64c0*/  @P5 LDG.E.U16 R116, desc[UR16][R8.64] ;  /* 0x0000001008745981 */ /* 0x000162000c1e1500 */
[----:B------:R-:W-:Y:S01]  /*64d0*/  ISETP.GT.AND P2, PT, R47, 0xb, PT ;  /* 0x0000000b2f00780c */ /* 0x000fe20003f44270 */
[----:B------:R-:W-:Y:S01]  /*64e0*/  IMAD.X R7, R51, 0x1, R10, P6 ;  /* 0x0000000133077824 */ /* 0x000fe200030e060a */
[----:B------:R-:W-:-:S02]  /*64f0*/  LEA R10, P5, R46, R50, 0x1 ;  /* 0x000000322e0a7211 */ /* 0x000fc400078a08ff */
[----:B------:R-:W-:Y:S02]  /*6500*/  SHF.L.U64.HI R14, R46, 0x1, R11 ;  /* 0x000000012e0e7819 */ /* 0x000fe4000001020b */
[----:B------:R-:W-:Y:S02]  /*6510*/  ISETP.GT.AND P3, PT, R47, 0xa, PT ;  /* 0x0000000a2f00780c */ /* 0x000fe40003f64270 */
[----:B------:R-:W-:Y:S02]  /*6520*/  PRMT R195, RZ, 0x7610, R195 ;  /* 0x00007610ffc37816 */ /* 0x000fe400000000c3 */
[----:B0-----:R-:W-:Y:S01]  /*6530*/  SHF.R.S32.HI R9, RZ, 0x1f, R40 ;  /* 0x0000001fff097819 */ /* 0x001fe20000011428 */
[----:B------:R-:W-:Y:S01]  /*6540*/  IMAD.X R11, R51, 0x1, R14, P5 ;  /* 0x00000001330b7824 */ /* 0x000fe200028e060e */
[----:B------:R-:W-:Y:S02]  /*6550*/  PRMT R122, RZ, 0x7610, R122 ;  /* 0x00007610ff7a7816 */ /* 0x000fe4000000007a */
[----:B------:R-:W-:Y:S01]  /*6560*/  SHF.R.S32.HI R15, RZ, 0x1f, R48 ;  /* 0x0000001fff0f7819 */ /* 0x000fe20000011430 */
[----:B------:R-:W5:Y:S01]  /*6570*/  @P4 LDG.E.U16 R195, desc[UR16][R12.64] ;  /* 0x000000100cc34981 */ /* 0x000f62000c1e1500 */
[----:B------:R-:W-:-:S02]  /*6580*/  LEA R8, P5, R40, R50, 0x1 ;  /* 0x0000003228087211 */ /* 0x000fc400078a08ff */
[----:B------:R-:W-:Y:S01]  /*6590*/  SHF.L.U64.HI R16, R40, 0x1, R9 ;  /* 0x0000000128107819 */ /* 0x000fe20000010209 */
[----:B------:R0:W5:Y:S01]  /*65a0*/  @P2 LDG.E.U16 R122, desc[UR16][R10.64] ;  /* 0x000000100a7a2981 */ /* 0x000162000c1e1500 */
[----:B------:R-:W-:Y:S02]  /*65b0*/  PRMT R193, RZ, 0x7610, R193 ;  /* 0x00007610ffc17816 */ /* 0x000fe400000000c1 */
[C---:B------:R-:W-:Y:S02]  /*65c0*/  LEA R14, P4, R48.reuse, R50, 0x1 ;  /* 0x00000032300e7211 */ /* 0x040fe400078808ff */
[----:B------:R-:W-:Y:S01]  /*65d0*/  SHF.L.U64.HI R124, R48, 0x1, R15 ;  /* 0x00000001307c7819 */ /* 0x000fe2000001020f */
[----:B------:R-:W-:Y:S01]  /*65e0*/  IMAD.X R9, R51, 0x1, R16, P5 ;  /* 0x0000000133097824 */ /* 0x000fe200028e0610 */
[C---:B------:R-:W-:Y:S01]  /*65f0*/  ISETP.GT.AND P2, PT, R47.reuse, 0xd, PT ;  /* 0x0000000d2f00780c */ /* 0x040fe20003f44270 */
[----:B------:R1:W5:Y:S01]  /*6600*/  @P3 LDG.E.U16 R193, desc[UR16][R6.64] ;  /* 0x0000001006c13981 */ /* 0x000362000c1e1500 */
[----:B------:R-:W-:-:S02]  /*6610*/  ISETP.GT.AND P5, PT, R47, 0xe, PT ;  /* 0x0000000e2f00780c */ /* 0x000fc40003fa4270 */
[----:B0-----:R-:W-:Y:S01]  /*6620*/  SHF.R.S32.HI R10, RZ, 0x1f, R43 ;  /* 0x0000001fff0a7819 */ /* 0x001fe2000001142b */
[----:B------:R-:W-:Y:S01]  /*6630*/  IMAD.X R15, R51, 0x1, R124, P4 ;  /* 0x00000001330f7824 */ /* 0x000fe200020e067c */
[----:B------:R-:W-:Y:S02]  /*6640*/  PRMT R126, RZ, 0x7610, R126 ;  /* 0x00007610ff7e7816 */ /* 0x000fe4000000007e */
[C---:B------:R-:W-:Y:S02]  /*6650*/  SHF.L.U64.HI R10, R43.reuse, 0x1, R10 ;  /* 0x000000012b0a7819 */ /* 0x040fe4000001020a */
[----:B-1----:R-:W-:Y:S02]  /*6660*/  LEA R6, P4, R43, R50, 0x1 ;  /* 0x000000322b067211 */ /* 0x002fe400078808ff */
[----:B------:R-:W-:Y:S01]  /*6670*/  ISETP.GT.AND P3, PT, R47, 0xc, PT ;  /* 0x0000000c2f00780c */ /* 0x000fe20003f64270 */
[----:B------:R0:W5:Y:S01]  /*6680*/  @P2 LDG.E.U16 R126, desc[UR16][R14.64] ;  /* 0x000000100e7e2981 */ /* 0x000162000c1e1500 */
[----:B------:R-:W-:Y:S01]  /*6690*/  PRMT R128, RZ, 0x7610, R128 ;  /* 0x00007610ff807816 */ /* 0x000fe20000000080 */
[----:B------:R-:W-:Y:S01]  /*66a0*/  IMAD.X R7, R51, 0x1, R10, P4 ;  /* 0x0000000133077824 */ /* 0x000fe200020e060a */
[----:B------:R-:W-:-:S02]  /*66b0*/  SHF.R.S32.HI R12, RZ, 0x1f, R181 ;  /* 0x0000001fff0c7819 */ /* 0x000fc400000114b5 */
[CC--:B------:R-:W-:Y:S02]  /*66c0*/  LEA R10, P2, R181.reuse, R50.reuse, 0x1 ;  /* 0x00000032b50a7211 */ /* 0x0c0fe400078408ff */
[----:B------:R-:W-:Y:S01]  /*66d0*/  SHF.L.U64.HI R12, R181, 0x1, R12 ;  /* 0x00000001b50c7819 */ /* 0x000fe2000001020c */
[----:B------:R-:W5:Y:S01]  /*66e0*/  @P5 LDG.E.U16 R128, desc[UR16][R6.64] ;  /* 0x0000001006805981 */ /* 0x000f62000c1e1500 */
[----:B------:R-:W-:Y:S02]  /*66f0*/  PRMT R197, RZ, 0x7610, R197 ;  /* 0x00007610ffc57816 */ /* 0x000fe400000000c5 */
[----:B------:R-:W-:Y:S01]  /*6700*/  ISETP.GT.AND P5, PT, R47, 0x3b, PT ;  /* 0x0000003b2f00780c */ /* 0x000fe20003fa4270 */
[----:B------:R-:W-:Y:S01]  /*6710*/  IMAD.X R11, R51, 0x1, R12, P2 ;  /* 0x00000001330b7824 */ /* 0x000fe200010e060c */
[----:B------:R-:W-:Y:S02]  /*6720*/  LEA RZ, P6, R61, R50, 0x1 ;  /* 0x000000323dff7211 */ /* 0x000fe400078c08ff */
[----:B------:R-:W-:Y:S01]  /*6730*/  SHF.R.S32.HI R12, RZ, 0x1f, R147 ;  /* 0x0000001fff0c7819 */ /* 0x000fe20000011493 */
[----:B------:R1:W5:Y:S01]  /*6740*/  @P3 LDG.E.U16 R197, desc[UR16][R8.64] ;  /* 0x0000001008c53981 */ /* 0x000362000c1e1500 */
[----:B------:R-:W-:-:S02]  /*6750*/  PRMT R191, RZ, 0x7610, R191 ;  /* 0x00007610ffbf7816 */ /* 0x000fc400000000bf */
[----:B------:R-:W-:Y:S02]  /*6760*/  SHF.L.U64.HI R12, R147, 0x1, R12 ;  /* 0x00000001930c7819 */ /* 0x000fe4000001020c */
[----:B0-----:R-:W-:Y:S01]  /*6770*/  SHF.R.S32.HI R14, RZ, 0x1f, R145 ;  /* 0x0000001fff0e7819 */ /* 0x001fe20000011491 */
[----:B-1----:R-:W-:Y:S01]  /*6780*/  IMAD.X R9, R51, 0x1, R60, P6 ;  /* 0x0000000133097824 */ /* 0x002fe200030e063c */
[-C--:B------:R-:W-:Y:S01]  /*6790*/  LEA R6, P6, R147, R50.reuse, 0x1 ;  /* 0x0000003293067211 */ /* 0x080fe200078c08ff */
[----:B------:R-:W-:Y:S01]  /*67a0*/  IMAD R8, R61, 0x2, R50 ;  /* 0x000000023d087824 */ /* 0x000fe200078e0232 */
[C---:B------:R-:W-:Y:S02]  /*67b0*/  ISETP.GT.AND P4, PT, R47.reuse, 0xf, PT ;  /* 0x0000000f2f00780c */ /* 0x040fe40003f84270 */
[----:B------:R-:W-:Y:S01]  /*67c0*/  ISETP.GT.AND P2, PT, R47, 0x11, PT ;  /* 0x000000112f00780c */ /* 0x000fe20003f44270 */
[----:B------:R-:W-:Y:S01]  /*67d0*/  IMAD.X R7, R51, 0x1, R12, P6 ;  /* 0x0000000133077824 */ /* 0x000fe200030e060c */
[----:B------:R0:W5:Y:S01]  /*67e0*/  @P5 LDG.E.U16 R191, desc[UR16][R8.64] ;  /* 0x0000001008bf5981 */ /* 0x000162000c1e1500 */
[----:B------:R-:W-:-:S02]  /*67f0*/  LEA R12, P5, R145, R50, 0x1 ;  /* 0x00000032910c7211 */ /* 0x000fc400078a08ff */
[----:B------:R-:W-:Y:S02]  /*6800*/  SHF.L.U64.HI R14, R145, 0x1, R14 ;  /* 0x00000001910e7819 */ /* 0x000fe4000001020e */
[----:B------:R-:W-:Y:S02]  /*6810*/  ISETP.GT.AND P3, PT, R47, 0x10, PT ;  /* 0x000000102f00780c */ /* 0x000fe40003f64270 */
[----:B------:R-:W-:Y:S01]  /*6820*/  PRMT R201, RZ, 0x7610, R201 ;  /* 0x00007610ffc97816 */ /* 0x000fe200000000c9 */
[----:B------:R-:W-:Y:S01]  /*6830*/  IMAD.X R13, R51, 0x1, R14, P5 ;  /* 0x00000001330d7824 */ /* 0x000fe200028e060e */
[----:B------:R-:W-:Y:S02]  /*6840*/  SHF.R.S32.HI R14, RZ, 0x1f, R143 ;  /* 0x0000001fff0e7819 */ /* 0x000fe4000001148f */
[----:B------:R-:W-:Y:S02]  /*6850*/  PRMT R130, RZ, 0x7610, R130 ;  /* 0x00007610ff827816 */ /* 0x000fe40000000082 */
[----:B------:R-:W-:Y:S01]  /*6860*/  SHF.R.S32.HI R124, RZ, 0x1f, R141 ;  /* 0x0000001fff7c7819 */ /* 0x000fe2000001148d */
[----:B------:R1:W5:Y:S01]  /*6870*/  @P4 LDG.E.U16 R201, desc[UR16][R10.64] ;  /* 0x000000100ac94981 */ /* 0x000362000c1e1500 */
[----:B0-----:R-:W-:-:S02]  /*6880*/  LEA R8, P5, R143, R50, 0x1 ;  /* 0x000000328f087211 */ /* 0x001fc400078a08ff */
[----:B------:R-:W-:Y:S01]  /*6890*/  SHF.L.U64.HI R16, R143, 0x1, R14 ;  /* 0x000000018f107819 */ /* 0x000fe2000001020e */
[----:B------:R-:W5:Y:S01]  /*68a0*/  @P2 LDG.E.U16 R130, desc[UR16][R12.64] ;  /* 0x000000100c822981 */ /* 0x000f62000c1e1500 */
[----:B------:R-:W-:Y:S02]  /*68b0*/  PRMT R199, RZ, 0x7610, R199 ;  /* 0x00007610ffc77816 */ /* 0x000fe400000000c7 */
[C---:B------:R-:W-:Y:S02]  /*68c0*/  LEA R14, P4, R141.reuse, R50, 0x1 ;  /* 0x000000328d0e7211 */ /* 0x040fe400078808ff */
[----:B------:R-:W-:Y:S01]  /*68d0*/  SHF.L.U64.HI R124, R141, 0x1, R124 ;  /* 0x000000018d7c7819 */ /* 0x000fe2000001027c */
[----:B------:R-:W-:Y:S01]  /*68e0*/  IMAD.X R9, R51, 0x1, R16, P5 ;  /* 0x0000000133097824 */ /* 0x000fe200028e0610 */
[----:B------:R-:W-:Y:S01]  /*68f0*/  ISETP.GT.AND P2, PT, R47, 0x13, PT ;  /* 0x000000132f00780c */ /* 0x000fe20003f44270 */
[----:B------:R0:W5:Y:S01]  /*6900*/  @P3 LDG.E.U16 R199, desc[UR16][R6.64] ;  /* 0x0000001006c73981 */ /* 0x000162000c1e1500 */
[----:B-1----:R-:W-:-:S02]  /*6910*/  SHF.R.S32.HI R10, RZ, 0x1f, R139 ;  /* 0x0000001fff0a7819 */ /* 0x002fc4000001148b */
[----:B------:R-:W-:Y:S01]  /*6920*/  ISETP.GT.AND P5, PT, R47, 0x14, PT ;  /* 0x000000142f00780c */ /* 0x000fe20003fa4270 */
[----:B------:R-:W-:Y:S01]  /*6930*/  IMAD.X R15, R51, 0x1, R124, P4 ;  /* 0x00000001330f7824 */ /* 0x000fe200020e067c */
[C---:B------:R-:W-:Y:S02]  /*6940*/  SHF.L.U64.HI R10, R139.reuse, 0x1, R10 ;  /* 0x000000018b0a7819 */ /* 0x040fe4000001020a */
[----:B------:R-:W-:Y:S02]  /*6950*/  PRMT R132, RZ, 0x7610, R132 ;  /* 0x00007610ff847816 */ /* 0x000fe40000000084 */
[----:B0-----:R-:W-:Y:S02]  /*6960*/  LEA R6, P4, R139, R50, 0x1 ;  /* 0x000000328b067211 */ /* 0x001fe400078808ff */
[----:B------:R-:W-:Y:S02]  /*6970*/  ISETP.GT.AND P3, PT, R47, 0x12, PT ;  /* 0x000000122f00780c */ /* 0x000fe40003f64270 */
        /* <DEDUP_REMOVED lines=67> */
[----:B------:R-:W-:Y:S02]  /*6db0*/  ISETP.GT.AND P4, PT, R47, 0x1b, PT ;  /* 0x0000001b2f00780c */ /* 0x000fe40003f84270 */
[----:B------:R-:W-:Y:S01]  /*6dc0*/  SHF.L.U64.HI R14, R121, 0x1, R14 ;  /* 0x00000001790e7819 */ /* 0x000fe2000001020e */
[----:B------:R-:W-:Y:S01]  /*6dd0*/  IMAD.X R7, R51, 0x1, R12, P6 ;  /* 0x0000000133077824 */ /* 0x000fe200030e060c */
[----:B------:R0:W5:Y:S01]  /*6de0*/  @P5 LDG.E.U16 R203, desc[UR16][R8.64] ;  /* 0x0000001008cb5981 */ /* 0x000162000c1e1500 */
[----:B------:R-:W-:-:S02]  /*6df0*/  LEA R12, P5, R121, R50, 0x1 ;  /* 0x00000032790c7211 */ /* 0x000fc400078a08ff */
[----:B------:R-:W-:Y:S02]  /*6e00*/  ISETP.GT.AND P3, PT, R47, 0x1c, PT ;  /* 0x0000001c2f00780c */ /* 0x000fe40003f64270 */
[----:B------:R-:W-:Y:S01]  /*6e10*/  PRMT R215, RZ, 0x7610, R215 ;  /* 0x00007610ffd77816 */ /* 0x000fe200000000d7 */
[----:B------:R-:W-:Y:S01]  /*6e20*/  IMAD.X R13, R51, 0x1, R14, P5 ;  /* 0x00000001330d7824 */ /* 0x000fe200028e060e */
[----:B------:R-:W-:Y:S02]  /*6e30*/  SHF.R.S32.HI R14, RZ, 0x1f, R119 ;  /* 0x0000001fff0e7819 */ /* 0x000fe40000011477 */
[----:B------:R-:W-:Y:S02]  /*6e40*/  SHF.R.S32.HI R144, RZ, 0x1f, R117 ;  /* 0x0000001fff907819 */ /* 0x000fe40000011475 */
[C---:B0-----:R-:W-:Y:S01]  /*6e50*/  LEA R8, P5, R119.reuse, R50, 0x1 ;  /* 0x0000003277087211 */ /* 0x041fe200078a08ff */
[----:B------:R0:W5:Y:S01]  /*6e60*/  @P4 LDG.E.U16 R215, desc[UR16][R10.64] ;  /* 0x000000100ad74981 */ /* 0x000162000c1e1500 */
[----:B------:R-:W-:-:S02]  /*6e70*/  SHF.L.U64.HI R16, R119, 0x1, R14 ;  /* 0x0000000177107819 */ /* 0x000fc4000001020e */
[----:B------:R-:W-:Y:S02]  /*6e80*/  ISETP.GT.AND P2, PT, R47, 0x1d, PT ;  /* 0x0000001d2f00780c */ /* 0x000fe40003f44270 */
[----:B------:R-:W-:Y:S02]  /*6e90*/  PRMT R142, RZ, 0x7610, R142 ;  /* 0x00007610ff8e7816 */ /* 0x000fe4000000008e */
[C---:B------:R-:W-:Y:S02]  /*6ea0*/  LEA R14, P4, R117.reuse, R50, 0x1 ;  /* 0x00000032750e7211 */ /* 0x040fe400078808ff */
[----:B------:R-:W-:Y:S01]  /*6eb0*/  SHF.L.U64.HI R146, R117, 0x1, R144 ;  /* 0x0000000175927819 */ /* 0x000fe20000010290 */
[----:B------:R-:W-:Y:S01]  /*6ec0*/  IMAD.X R9, R51, 0x1, R16, P5 ;  /* 0x0000000133097824 */ /* 0x000fe200028e0610 */
[----:B0-----:R-:W-:Y:S01]  /*6ed0*/  SHF.R.S32.HI R10, RZ, 0x1f, R115 ;  /* 0x0000001fff0a7819 */ /* 0x001fe20000011473 */
[----:B------:R0:W5:Y:S01]  /*6ee0*/  @P3 LDG.E.U16 R142, desc[UR16][R6.64] ;  /* 0x00000010068e3981 */ /* 0x000162000c1e1500 */
[----:B------:R-:W-:Y:S01]  /*6ef0*/  ISETP.GT.AND P5, PT, R47, 0x20, PT ;  /* 0x000000202f00780c */ /* 0x000fe20003fa4270 */
[----:B------:R-:W-:Y:S01]  /*6f00*/  IMAD.X R15, R51, 0x1, R146, P4 ;  /* 0x00000001330f7824 */ /* 0x000fe200020e0692 */
[----:B------:R-:W-:-:S02]  /*6f10*/  PRMT R213, RZ, 0x7610, R213 ;  /* 0x00007610ffd57816 */ /* 0x000fc400000000d5 */
[----:B------:R-:W-:Y:S02]  /*6f20*/  SHF.L.U64.HI R10, R115, 0x1, R10 ;  /* 0x00000001730a7819 */ /* 0x000fe4000001020a */
[----:B------:R-:W-:Y:S02]  /*6f30*/  ISETP.GT.AND P3, PT, R47, 0x1e, PT ;  /* 0x0000001e2f00780c */ /* 0x000fe40003f64270 */
[----:B------:R-:W-:Y:S01]  /*6f40*/  PRMT R180, RZ, 0x7610, R180 ;  /* 0x00007610ffb47816 */ /* 0x000fe200000000b4 */
[----:B------:R1:W5:Y:S01]  /*6f50*/  @P2 LDG.E.U16 R213, desc[UR16][R12.64] ;  /* 0x000000100cd52981 */ /* 0x000362000c1e1500 */
[----:B0-----:R-:W-:Y:S02]  /*6f60*/  LEA R6, P4, R115, R50, 0x1 ;  /* 0x0000003273067211 */ /* 0x001fe400078808ff */
[----:B------:R-:W-:-:S03]  /*6f70*/  ISETP.GT.AND P2, PT, R47, 0x1f, PT ;  /* 0x0000001f2f00780c */ /* 0x000fc60003f44270 */
[----:B------:R-:W-:Y:S01]  /*6f80*/  IMAD.X R7, R51, 0x1, R10, P4 ;  /* 0x0000000133077824 */ /* 0x000fe200020e060a */
[----:B------:R-:W-:Y:S02]  /*6f90*/  PRMT R144, RZ, 0x7610, R144 ;  /* 0x00007610ff907816 */ /* 0x000fe40000000090 */
[----:B-1----:R-:W-:Y:S02]  /*6fa0*/  SHF.R.S32.HI R12, RZ, 0x1f, R113 ;  /* 0x0000001fff0c7819 */ /* 0x002fe40000011471 */
[----:B------:R-:W5:Y:S01]  /*6fb0*/  @P5 LDG.E.U16 R180, desc[UR16][R6.64] ;  /* 0x0000001006b45981 */ /* 0x000f62000c1e1500 */
[C---:B------:R-:W-:Y:S02]  /*6fc0*/  LEA R10, P5, R113.reuse, R50, 0x1 ;  /* 0x00000032710a7211 */ /* 0x040fe400078a08ff */
[----:B------:R-:W-:Y:S01]  /*6fd0*/  SHF.L.U64.HI R12, R113, 0x1, R12 ;  /* 0x00000001710c7819 */ /* 0x000fe2000001020c */
[----:B------:R0:W5:Y:S01]  /*6fe0*/  @P3 LDG.E.U16 R144, desc[UR16][R8.64] ;  /* 0x0000001008903981 */ /* 0x000162000c1e1500 */
[----:B------:R-:W-:-:S02]  /*6ff0*/  PRMT R219, RZ, 0x7610, R219 ;  /* 0x00007610ffdb7816 */ /* 0x000fc400000000db */
[----:B------:R-:W-:Y:S01]  /*7000*/  SHF.R.S32.HI R16, RZ, 0x1f, R111 ;  /* 0x0000001fff107819 */ /* 0x000fe2000001146f */
[----:B------:R-:W-:Y:S01]  /*7010*/  IMAD.X R11, R51, 0x1, R12, P5 ;  /* 0x00000001330b7824 */ /* 0x000fe200028e060c */
[----:B------:R-:W-:Y:S02]  /*7020*/  SHF.R.S32.HI R12, RZ, 0x1f, R109 ;  /* 0x0000001fff0c7819 */ /* 0x000fe4000001146d */
[C---:B------:R-:W-:Y:S01]  /*7030*/  SHF.L.U64.HI R16, R111.reuse, 0x1, R16 ;  /* 0x000000016f107819 */ /* 0x040fe20000010210 */
[----:B------:R1:W5:Y:S01]  /*7040*/  @P2 LDG.E.U16 R219, desc[UR16][R14.64] ;  /* 0x000000100edb2981 */ /* 0x000362000c1e1500 */
[-C--:B0-----:R-:W-:Y:S02]  /*7050*/  LEA R8, P5, R111, R50.reuse, 0x1 ;  /* 0x000000326f087211 */ /* 0x081fe400078a08ff */
[C---:B------:R-:W-:Y:S02]  /*7060*/  ISETP.GT.AND P2, PT, R47.reuse, 0x23, PT ;  /* 0x000000232f00780c */ /* 0x040fe40003f44270 */
[----:B------:R-:W-:Y:S01]  /*7070*/  ISETP.GT.AND P3, PT, R47, 0x21, PT ;  /* 0x000000212f00780c */ /* 0x000fe20003f64270 */
[----:B------:R-:W-:Y:S01]  /*7080*/  IMAD.X R9, R51, 0x1, R16, P5 ;  /* 0x0000000133097824 */ /* 0x000fe200028e0610 */
[----:B------:R-:W-:-:S02]  /*7090*/  LEA R6, P5, R109, R50, 0x1 ;  /* 0x000000326d067211 */ /* 0x000fc400078a08ff */
[----:B------:R-:W-:Y:S02]  /*70a0*/  SHF.L.U64.HI R12, R109, 0x1, R12 ;  /* 0x000000016d0c7819 */ /* 0x000fe4000001020c */
[----:B------:R-:W-:Y:S02]  /*70b0*/  ISETP.GT.AND P4, PT, R47, 0x22, PT ;  /* 0x000000222f00780c */ /* 0x000fe40003f84270 */
[----:B------:R-:W-:Y:S01]  /*70c0*/  PRMT R223, RZ, 0x7610, R223 ;  /* 0x00007610ffdf7816 */ /* 0x000fe200000000df */
[----:B------:R-:W-:Y:S01]  /*70d0*/  IMAD.X R7, R51, 0x1, R12, P5 ;  /* 0x0000000133077824 */ /* 0x000fe200028e060c */
[----:B------:R-:W-:Y:S02]  /*70e0*/  PRMT R221, RZ, 0x7610, R221 ;  /* 0x00007610ffdd7816 */ /* 0x000fe400000000dd */
[----:B-1----:R-:W-:Y:S02]  /*70f0*/  SHF.R.S32.HI R14, RZ, 0x1f, R107 ;  /* 0x0000001fff0e7819 */ /* 0x002fe4000001146b */
[----:B------:R-:W-:Y:S01]  /*7100*/  ISETP.GT.AND P5, PT, R47, RZ, PT ;  /* 0x000000ff2f00720c */ /* 0x000fe20003fa4270 */
[----:B------:R-:W5:Y:S01]  /*7110*/  @P2 LDG.E.U16 R223, desc[UR16][R6.64] ;  /* 0x0000001006df2981 */ /* 0x000f62000c1e1500 */
[----:B------:R-:W-:-:S02]  /*7120*/  PRMT R182, RZ, 0x7610, R182 ;  /* 0x00007610ffb67816 */ /* 0x000fc400000000b6 */
[C---:B------:R-:W-:Y:S01]  /*7130*/  LEA R12, P2, R107.reuse, R50, 0x1 ;  /* 0x000000326b0c7211 */ /* 0x040fe200078408ff */
[----:B------:R0:W5:Y:S01]  /*7140*/  @P3 LDG.E.U16 R221, desc[UR16][R10.64] ;  /* 0x000000100add3981 */ /* 0x000162000c1e1500 */
[----:B------:R-:W-:Y:S02]  /*7150*/  SHF.L.U64.HI R14, R107, 0x1, R14 ;  /* 0x000000016b0e7819 */ /* 0x000fe4000001020e */
[----:B------:R-:W-:Y:S01]  /*7160*/  PRMT R146, RZ, 0x7610, R146 ;  /* 0x00007610ff927816 */ /* 0x000fe20000000092 */
[----:B------:R1:W5:Y:S01]  /*7170*/  @P4 LDG.E.U16 R182, desc[UR16][R8.64] ;  /* 0x0000001008b64981 */ /* 0x000362000c1e1500 */
[----:B------:R-:W-:Y:S01]  /*7180*/  ISETP.GT.AND P4, PT, R47, 0x24, PT ;  /* 0x000000242f00780c */ /* 0x000fe20003f84270 */
[----:B------:R-:W-:Y:S01]  /*7190*/  IMAD.X R13, R51, 0x1, R14, P2 ;  /* 0x00000001330d7824 */ /* 0x000fe200010e060e */
[----:B0-----:R-:W-:Y:S02]  /*71a0*/  SHF.R.S32.HI R10, RZ, 0x1f, R105 ;  /* 0x0000001fff0a7819 */ /* 0x001fe40000011469 */
[----:B------:R-:W5:Y:S02]  /*71b0*/  @P5 LDG.E.U16 R146, desc[UR16][R50.64] ;  /* 0x0000001032925981 */ /* 0x000f64000c1e1500 */
[----:B------:R-:W-:-:S02]  /*71c0*/  SHF.L.U64.HI R14, R105, 0x1, R10 ;  /* 0x00000001690e7819 */ /* 0x000fc4000001020a */
[----:B------:R-:W-:Y:S02]  /*71d0*/  SHF.R.S32.HI R10, RZ, 0x1f, R103 ;  /* 0x0000001fff0a7819 */ /* 0x000fe40000011467 */
[C---:B------:R-:W-:Y:S02]  /*71e0*/  ISETP.GT.AND P3, PT, R47.reuse, 0x25, PT ;  /* 0x000000252f00780c */ /* 0x040fe40003f64270 */
[----:B------:R-:W-:Y:S02]  /*71f0*/  ISETP.GT.AND P2, PT, R47, 0x26, PT ;  /* 0x000000262f00780c */ /* 0x000fe40003f44270 */
[CC--:B------:R-:W-:Y:S02]  /*7200*/  LEA R6, P5, R103.reuse, R50.reuse, 0x1 ;  /* 0x0000003267067211 */ /* 0x0c0fe400078a08ff */
[----:B------:R-:W-:Y:S02]  /*7210*/  SHF.L.U64.HI R10, R103, 0x1, R10 ;  /* 0x00000001670a7819 */ /* 0x000fe4000001020a */
[----:B-1----:R-:W-:-:S02]  /*7220*/  LEA R8, P6, R105, R50, 0x1 ;  /* 0x0000003269087211 */ /* 0x002fc400078c08ff */
[----:B------:R-:W-:Y:S01]  /*7230*/  PRMT R184, RZ, 0x7610, R184 ;  /* 0x00007610ffb87816 */ /* 0x000fe200000000b8 */
[C---:B------:R-:W-:Y:S01]  /*7240*/  IMAD.X R7, R51.reuse, 0x1, R10, P5 ;  /* 0x0000000133077824 */ /* 0x040fe200028e060a */
[----:B------:R-:W-:Y:S01]  /*7250*/  PRMT R225, RZ, 0x7610, R225 ;  /* 0x00007610ffe17816 */ /* 0x000fe200000000e1 */
[----:B------:R-:W-:Y:S01]  /*7260*/  IMAD.X R9, R51, 0x1, R14, P6 ;  /* 0x0000000133097824 */ /* 0x000fe200030e060e */
[----:B------:R-:W-:Y:S02]  /*7270*/  PRMT R186, RZ, 0x7610, R186 ;  /* 0x00007610ffba7816 */ /* 0x000fe400000000ba */
[-C--:B------:R-:W-:Y:S01]  /*7280*/  LEA RZ, P5, R55, R50.reuse, 0x1 ;  /* 0x0000003237ff7211 */ /* 0x080fe200078a08ff */
[----:B------:R-:W5:Y:S01]  /*7290*/  @P4 LDG.E.U16 R184, desc[UR16][R12.64] ;  /* 0x000000100cb84981 */ /* 0x000f62000c1e1500 */
[----:B------:R-:W-:-:S03]  /*72a0*/  LEA RZ, P4, R53, R50, 0x1 ;  /* 0x0000003235ff7211 */ /* 0x000fc600078808ff */
[----:B------:R-:W5:Y:S01]  /*72b0*/  @P3 LDG.E.U16 R225, desc[UR16][R8.64] ;  /* 0x0000001008e13981 */ /* 0x000f62000c1e1500 */
[----:B------:R-:W-:Y:S01]  /*72c0*/  IMAD.X R11, R51, 0x1, R54, P5 ;  /* 0x00000001330b7824 */ /* 0x000fe200028e0636 */
[C---:B------:R-:W-:Y:S02]  /*72d0*/  ISETP.GT.AND P3, PT, R47.reuse, 0x3e, PT ;  /* 0x0000003e2f00780c */ /* 0x040fe40003f64270 */
[----:B------:R0:W5:Y:S01]  /*72e0*/  @P2 LDG.E.U16 R186, desc[UR16][R6.64] ;  /* 0x0000001006ba2981 */ /* 0x000162000c1e1500 */
[C---:B------:R-:W-:Y:S02]  /*72f0*/  ISETP.GT.AND P2, PT, R47.reuse, 0x3f, PT ;  /* 0x0000003f2f00780c */ /* 0x040fe40003f44270 */
[----:B------:R-:W-:Y:S01]  /*7300*/  ISETP.GT.AND P5, PT, R47, 0x1, PT ;  /* 0x000000012f00780c */ /* 0x000fe20003fa4270 */
[----:B------:R-:W-:Y:S01]  /*7310*/  IMAD.X R15, R51, 0x1, R52, P4 ;  /* 0x00000001330f7824 */ /* 0x000fe200020e0634 */
[----:B------:R-:W-:Y:S01]  /*7320*/  IADD3 R16, P4, PT, R36, R50, RZ ;  /* 0x0000003224107210 */ /* 0x000fe20007f9e0ff */
[----:B------:R-:W-:Y:S01]  /*7330*/  USHF.L.U32 UR4, UR4, 0x1f, URZ ;  /* 0x0000001f04047899 */ /* 0x000fe200080006ff */
[----:B------:R-:W-:Y:S01]  /*7340*/  PRMT R217, RZ, 0x7610, R217 ;  /* 0x00007610ffd97816 */ /* 0x000fe200000000d9 */
[----:B------:R-:W-:Y:S01]  /*7350*/  IMAD R10, R55, 0x2, R50 ;  /* 0x00000002370a7824 */ /* 0x000fe200078e0232 */
[----:B------:R-:W-:Y:S01]  /*7360*/  PRMT R188, RZ, 0x7610, R188 ;  /* 0x00007610ffbc7816 */ /* 0x000fe200000000bc */
[----:B------:R-:W-:Y:S01]  /*7370*/  IMAD R14, R53, 0x2, R50 ;  /* 0x00000002350e7824 */ /* 0x000fe200078e0232 */
[----:B------:R-:W-:Y:S01]  /*7380*/  PRMT R227, RZ, 0x7610, R227 ;  /* 0x00007610ffe37816 */ /* 0x000fe200000000e3 */
[----:B------:R-:W-:-:S02]  /*7390*/  IMAD.X R17, R51, 0x1, R102, P4 ;  /* 0x0000000133117824 */ /* 0x000fc400020e0666 */
[----:B0-----:R-:W-:Y:S01]  /*73a0*/  IMAD.U32 R7, RZ, RZ, UR4 ;  /* 0x00000004ff077e24 */ /* 0x001fe2000f8e00ff */
[----:B------:R0:W5:Y:S04]  /*73b0*/  @P3 LDG.E.U16 R188, desc[UR16][R10.64] ;  /* 0x000000100abc3981 */ /* 0x000168000c1e1500 */
[----:B------:R0:W5:Y:S04]  /*73c0*/  @P2 LDG.E.U16 R227, desc[UR16][R14.64] ;  /* 0x000000100ee32981 */ /* 0x000168000c1e1500 */
[----:B------:R0:W5:Y:S01]  /*73d0*/  @P5 LDG.E.U16 R217, desc[UR16][R16.64] ;  /* 0x0000001010d95981 */ /* 0x000162000c1e1500 */
[----:B------:R-:W1:Y:S01]  /*73e0*/  SYNCS.PHASECHK.TRANS64.TRYWAIT P2, [UR8], R7 ;  /* 0x00000007ff0075a7 */ /* 0x000e620008041108 */
[----:B------:R-:W-:-:S02]  /*73f0*/  LOP3.LUT R6, R3, 0x3f, RZ, 0xc0, !PT ;  /* 0x0000003f03067812 */ /* 0x000fc400078ec0ff */
[----:B--2---:R-:W-:Y:S02]  /*7400*/  PRMT R5, R5, 0x5410, R20 ;  /* 0x0000541005057816 */ /* 0x004fe40000000014 */
[----:B------:R-:W-:Y:S01]  /*7410*/  ISETP.GE.AND P3, PT, R6, R47, PT ;  /* 0x0000002f0600720c */ /* 0x000fe20003f66270 */
[----:B01----:R-:W-:-:S12]  /*7420*/  @!P2 BRA `(.L_x_15) ;  /* 0x000000280070a947 */ /* 0x003fd80003800000 */
.L_x_25:
[----:B-----5:R-:W-:Y:S01]  /*7430*/  PRMT R6, R19, 0x5410, R18 ;  /* 0x0000541013067816 */ /* 0x020fe20000000012 */
[----:B------:R-:W-:Y:S01]  /*7440*/  IMAD.WIDE R154, R183, 0x2, R154 ;  /* 0x00000002b79a7825 */ /* 0x000fe200078e029a */
[----:B------:R-:W-:Y:S02]  /*7450*/  PRMT R7, R22, 0x5410, R21 ;  /* 0x0000541016077816 */ /* 0x000fe40000000015 */
[----:B------:R-:W-:Y:S01]  /*7460*/  PRMT R29, R29, 0x5410, R34 ;  /* 0x000054101d1d7816 */ /* 0x000fe20000000022 */
[C---:B------:R-:W-:Y:S01]  /*7470*/  IMAD.WIDE R162, R183.reuse, 0x2, R162 ;  /* 0x00000002b7a27825 */ /* 0x040fe200078e02a2 */
[----:B------:R-:W-:Y:S02]  /*7480*/  PRMT R30, R30, 0x5410, R35 ;  /* 0x000054101e1e7816 */ /* 0x000fe40000000023 */
[----:B------:R-:W-:Y:S01]  /*7490*/  PRMT R31, R4, 0x5410, R31 ;  /* 0x00005410041f7816 */ /* 0x000fe2000000001f */
[----:B------:R-:W-:Y:S01]  /*74a0*/  IMAD.WIDE R170, R183, 0x2, R170 ;  /* 0x00000002b7aa7825 */ /* 0x000fe200078e02aa */
[----:B------:R-:W-:-:S02]  /*74b0*/  PRMT R32, R32, 0x5410, R33 ;  /* 0x0000541020207816 */ /* 0x000fc40000000021 */
[----:B------:R-:W-:Y:S01]  /*74c0*/  PRMT R8, R120, 0x5410, R195 ;  /* 0x0000541078087816 */ /* 0x000fe200000000c3 */
[----:B------:R-:W-:Y:S01]  /*74d0*/  IMAD.WIDE R178, R183, 0x2, R178 ;  /* 0x00000002b7b27825 */ /* 0x000fe200078e02b2 */
[----:B------:R-:W-:Y:S02]  /*74e0*/  PRMT R9, R193, 0x5410, R122 ;  /* 0x00005410c1097816 */ /* 0x000fe4000000007a */
[----:B------:R-:W-:Y:S01]  /*74f0*/  PRMT R10, R197, 0x5410, R126 ;  /* 0x00005410c50a7816 */ /* 0x000fe2000000007e */
[----:B------:R-:W-:Y:S01]  /*7500*/  IMAD.WIDE R152, R183, 0x2, R152 ;  /* 0x00000002b7987825 */ /* 0x000fe200078e0298 */
[----:B------:R-:W-:Y:S02]  /*7510*/  PRMT R11, R128, 0x5410, R201 ;  /* 0x00005410800b7816 */ /* 0x000fe400000000c9 */
[----:B------:R-:W-:Y:S01]  /*7520*/  PRMT R12, R199, 0x5410, R130 ;  /* 0x00005410c70c7816 */ /* 0x000fe20000000082 */
[----:B------:R-:W-:Y:S01]  /*7530*/  IMAD.WIDE R160, R183, 0x2, R160 ;  /* 0x00000002b7a07825 */ /* 0x000fe200078e02a0 */
[----:B------:R-:W-:-:S02]  /*7540*/  PRMT R13, R205, 0x5410, R132 ;  /* 0x00005410cd0d7816 */ /* 0x000fc40000000084 */
[----:B------:R-:W-:Y:S01]  /*7550*/  PRMT R14, R134, 0x5410, R209 ;  /* 0x00005410860e7816 */ /* 0x000fe200000000d1 */
[C---:B------:R-:W-:Y:S01]  /*7560*/  IMAD.WIDE R168, R183.reuse, 0x2, R168 ;  /* 0x00000002b7a87825 */ /* 0x040fe200078e02a8 */
        /* <DEDUP_REMOVED lines=26> */
[----:B------:R-:W-:-:S03]  /*7710*/  IMAD.WIDE R172, R183, 0x2, R172 ;  /* 0x00000002b7ac7825 */ /* 0x000fc600078e02ac */
[----:B------:R0:W-:Y:S01]  /*7720*/  STTM.x32 tmem[UR7+0x40], R4 ;  /* 0x00004004000079ed */ /* 0x0001e200082c0007 */
[----:B------:R-:W1:Y:S02]  /*7730*/  FENCE.VIEW.ASYNC.T ;  /* 0x00000000000073c6 */ /* 0x000e640000000200 */
[----:B-1----:R-:W-:Y:S01]  /*7740*/  BAR.SYNC.DEFER_BLOCKING 0x0 ;  /* 0x0000000000007b1d */ /* 0x002fe20000010000 */
[----:B0-----:R-:W-:Y:S02]  /*7750*/  PRMT R5, RZ, 0x7610, R5 ;  /* 0x00007610ff057816 */ /* 0x001fe40000000005 */
[----:B------:R-:W-:Y:S02]  /*7760*/  PRMT R13, RZ, 0x7610, R13 ;  /* 0x00007610ff0d7816 */ /* 0x000fe4000000000d */
[----:B------:R-:W-:Y:S02]  /*7770*/  PRMT R21, RZ, 0x7610, R21 ;  /* 0x00007610ff157816 */ /* 0x000fe40000000015 */
[----:B------:R-:W-:Y:S01]  /*7780*/  PRMT R29, RZ, 0x7610, R29 ;  /* 0x00007610ff1d7816 */ /* 0x000fe2000000001d */
[----:B------:R-:W2:Y:S01]  /*7790*/  @!P3 LDG.E.U16 R5, desc[UR16][R178.64] ;  /* 0x00000010b205b981 */ /* 0x000ea2000c1e1500 */
[----:B------:R-:W-:-:S02]  /*77a0*/  PRMT R7, RZ, 0x7610, R7 ;  /* 0x00007610ff077816 */ /* 0x000fc40000000007 */
[----:B------:R-:W-:Y:S01]  /*77b0*/  PRMT R15, RZ, 0x7610, R15 ;  /* 0x00007610ff0f7816 */ /* 0x000fe2000000000f */
[----:B------:R-:W3:Y:S01]  /*77c0*/  @!P3 LDG.E.U16 R13, desc[UR16][R170.64] ;  /* 0x00000010aa0db981 */ /* 0x000ee2000c1e1500 */
[----:B------:R-:W-:Y:S02]  /*77d0*/  PRMT R23, RZ, 0x7610, R23 ;  /* 0x00007610ff177816 */ /* 0x000fe40000000017 */
[----:B------:R-:W-:Y:S01]  /*77e0*/  PRMT R31, RZ, 0x7610, R31 ;  /* 0x00007610ff1f7816 */ /* 0x000fe2000000001f */
[----:B------:R-:W4:Y:S01]  /*77f0*/  @!P3 LDG.E.U16 R21, desc[UR16][R162.64] ;  /* 0x00000010a215b981 */ /* 0x000f22000c1e1500 */
[----:B------:R-:W-:Y:S02]  /*7800*/  PRMT R9, RZ, 0x7610, R9 ;  /* 0x00007610ff097816 */ /* 0x000fe40000000009 */
[----:B------:R-:W-:Y:S01]  /*7810*/  PRMT R17, RZ, 0x7610, R17 ;  /* 0x00007610ff117816 */ /* 0x000fe20000000011 */
[----:B------:R-:W4:Y:S01]  /*7820*/  @!P3 LDG.E.U16 R29, desc[UR16][R154.64] ;  /* 0x000000109a1db981 */ /* 0x000f22000c1e1500 */
[----:B------:R-:W-:-:S02]  /*7830*/  PRMT R25, RZ, 0x7610, R25 ;  /* 0x00007610ff197816 */ /* 0x000fc40000000019 */
[----:B------:R-:W-:Y:S01]  /*7840*/  PRMT R33, RZ, 0x7610, R33 ;  /* 0x00007610ff217816 */ /* 0x000fe20000000021 */
[----:B------:R-:W4:Y:S01]  /*7850*/  @!P3 LDG.E.U16 R7, desc[UR16][R176.64] ;  /* 0x00000010b007b981 */ /* 0x000f22000c1e1500 */
[----:B------:R-:W-:Y:S02]  /*7860*/  PRMT R11, RZ, 0x7610, R11 ;  /* 0x00007610ff0b7816 */ /* 0x000fe4000000000b */
[----:B------:R-:W-:Y:S01]  /*7870*/  PRMT R19, RZ, 0x7610, R19 ;  /* 0x00007610ff137816 */ /* 0x000fe20000000013 */
[----:B------:R-:W4:Y:S01]  /*7880*/  @!P3 LDG.E.U16 R15, desc[UR16][R168.64] ;  /* 0x00000010a80fb981 */ /* 0x000f22000c1e1500 */
[----:B------:R-:W-:Y:S02]  /*7890*/  PRMT R27, RZ, 0x7610, R27 ;  /* 0x00007610ff1b7816 */ /* 0x000fe4000000001b */
[----:B------:R-:W-:Y:S01]  /*78a0*/  PRMT R35, RZ, 0x7610, R35 ;  /* 0x00007610ff237816 */ /* 0x000fe20000000023 */
[----:B------:R-:W4:Y:S04]  /*78b0*/  @!P3 LDG.E.U16 R23, desc[UR16][R160.64] ;  /* 0x00000010a017b981 */ /* 0x000f28000c1e1500 */
        /* <DEDUP_REMOVED lines=8> */
[----:B------:R-:W4:Y:S01]  /*7940*/  @!P3 LDG.E.U16 R35, desc[UR16][R148.64] ;  /* 0x000000109423b981 */ /* 0x000f22000c1e1500 */
[----:B------:R-:W-:Y:S01]  /*7950*/  BAR.SYNC.DEFER_BLOCKING 0x0 ;  /* 0x0000000000007b1d */ /* 0x000fe20000010000 */
[----:B------:R-:W-:-:S04]  /*7960*/  ULEA UR8, UR15, UR6, 0x3 ;  /* 0x000000060f087291 */ /* 0x000fc8000f8e18ff */
[----:B------:R-:W-:Y:S01]  /*7970*/  UIADD3 UR8, UPT, UPT, UR8, 0x2000, URZ ;  /* 0x0000200008087890 */ /* 0x000fe2000fffe0ff */
[----:B--2---:R0:W-:Y:S04]  /*7980*/  STS.U16 [R110+UR6+0x1000], R5 ;  /* 0x001000056e007988 */ /* 0x0041e80008000406 */
        /* <DEDUP_REMOVED lines=16> */
[----:B-1----:R-:W1:Y:S02]  /*7a90*/  FENCE.VIEW.ASYNC.S ;  /* 0x00000000000073c6 */ /* 0x002e640000000000 */
[----:B-1----:R-:W-:Y:S06]  /*7aa0*/  BAR.SYNC.DEFER_BLOCKING 0x0 ;  /* 0x0000000000007b1d */ /* 0x002fec0000010000 */
[----:B------:R-:W-:-:S00]  /*7ab0*/  MEMBAR.ALL.CTA ;  /* 0x0000000000007992 */ /* 0x000fc00000008000 */
[----:B------:R-:W-:Y:S06]  /*7ac0*/  MEMBAR.ALL.GPU ;  /* 0x0000000000007992 */ /* 0x000fec000000a000 */
[----:B------:R-:W-:-:S00]  /*7ad0*/  ERRBAR ;  /* 0x00000000000079ab */ /* 0x000fc00000000000 */
[----:B------:R-:W-:Y:S08]  /*7ae0*/  CGAERRBAR ;  /* 0x00000000000075ab */ /* 0x000ff00000000000 */
[----:B------:R-:W-:Y:S06]  /*7af0*/  UCGABAR_ARV ;  /* 0x00000000000079c7 */ /* 0x000fec0008000000 */
[----:B------:R-:W-:Y:S01]  /*7b00*/  UCGABAR_WAIT ;  /* 0x0000000000007dc7 */ /* 0x000fe20008000000 */
[----:B------:R-:W-:Y:S01]  /*7b10*/  CCTL.IVALL ;  /* 0x00000000ff00798f */ /* 0x000fe20002000000 */
[----:B0-----:R-:W-:Y:S05]  /*7b20*/  @P0 BRA `(.L_x_16) ;  /* 0x0000000000500947 */ /* 0x001fea0003800000 */
[----:B------:R-:W-:Y:S02]  /*7b30*/  UIADD3 UR4, UPT, UPT, UR18, 0x48, URZ ;  /* 0x0000004812047890 */ /* 0x000fe4000fffe0ff */
[----:B------:R-:W-:Y:S02]  /*7b40*/  UIADD3 UR28, UPT, UPT, UR18, 0x50, URZ ;  /* 0x00000050121c7890 */ /* 0x000fe4000fffe0ff */
[----:B------:R-:W-:Y:S01]  /*7b50*/  UIADD3 UR29, UPT, UPT, UR18, 0x58, URZ ;  /* 0x00000058121d7890 */ /* 0x000fe2000fffe0ff */
[----:B------:R-:W-:Y:S01]  /*7b60*/  UMOV UR10, UR9 ;  /* 0x00000009000a7c82 */ /* 0x000fe20008000000 */
[----:B------:R-:W-:Y:S01]  /*7b70*/  UMOV UR11, 0x40004040 ;  /* 0x40004040000b7882 */ /* 0x000fe20000000000 */
[----:B------:R-:W-:Y:S01]  /*7b80*/  UMOV UR24, 0x0 ;  /* 0x0000000000187882 */ /* 0x000fe20000000000 */
[----:B------:R-:W-:Y:S01]  /*7b90*/  UMOV UR25, 0x10100010 ;  /* 0x1010001000197882 */ /* 0x000fe20000000000 */
[----:B------:R-:W-:Y:S01]  /*7ba0*/  UMOV UR26, 0x0 ;  /* 0x00000000001a7882 */ /* 0x000fe20000000000 */
[----:B------:R-:W-:Y:S01]  /*7bb0*/  UMOV UR27, 0x10100010 ;  /* 0x10100010001b7882 */ /* 0x000fe20000000000 */
[----:B------:R-:W-:Y:S01]  /*7bc0*/  UMOV UR30, 0x0 ;  /* 0x00000000001e7882 */ /* 0x000fe20000000000 */
[----:B------:R-:W-:Y:S01]  /*7bd0*/  UMOV UR31, 0x10100010 ;  /* 0x10100010001f7882 */ /* 0x000fe20000000000 */
[----:B------:R0:W-:Y:S01]  /*7be0*/  UTCHMMA.2CTA tmem[UR19], gdesc[UR10], tmem[UR18], tmem[UR24], idesc[UR25], UPT ;  /* 0x00ff180a130079ea */ /* 0x0001e2000ba00012 */
        /* <DEDUP_REMOVED lines=8> */
.L_x_16:
[----:B------:R-:W-:Y:S01]  /*7c70*/  UIADD3 UR15, UPT, UPT, UR15, 0x1, URZ ;  /* 0x000000010f0f7890 */ /* 0x000fe2000fffe0ff */
[----:B------:R-:W-:Y:S01]  /*7c80*/  IMAD.WIDE R50, R112, 0x2, R50 ;  /* 0x0000000270327825 */ /* 0x000fe200078e0232 */
[----:B------:R-:W-:Y:S02]  /*7c90*/  UIADD3 UR14, UPT, UPT, UR14, -0x1, URZ ;  /* 0xffffffff0e0e7890 */ /* 0x000fe4000fffe0ff */
[----:B------:R-:W-:Y:S01]  /*7ca0*/  UISETP.GT.AND UP1, UPT, UR15, 0x1, UPT ;  /* 0x000000010f00788c */ /* 0x000fe2000bf24270 */
[----:B------:R-:W-:-:S03]  /*7cb0*/  VIADD R47, R47, 0xffffffc0 ;  /* 0xffffffc02f2f7836 */ /* 0x000fc60000000000 */
[----:B0-----:R-:W-:Y:S02]  /*7cc0*/  USEL UR4, URZ, 0x1, !UP1 ;  /* 0x00000001ff047887 */ /* 0x001fe4000c800000 */
[----:B------:R-:W-:Y:S02]  /*7cd0*/  USEL UR15, UR15, URZ, !UP1 ;  /* 0x000000ff0f0f7287 */ /* 0x000fe4000c800000 */
[----:B------:R-:W-:Y:S02]  /*7ce0*/  UISETP.NE.U32.AND UP1, UPT, UR14, URZ, UPT ;  /* 0x000000ff0e00728c */ /* 0x000fe4000bf25070 */
[----:B------:R-:W-:-:S03]  /*7cf0*/  ULOP3.LUT UR10, UR5, UR4, URZ, 0x3c, !UPT ;  /* 0x00000004050a7292 */ /* 0x000fc6000f8e3cff */
[----:B------:R-:W-:-:S04]  /*7d00*/  UMOV UR4, UR5 ;  /* 0x0000000500047c82 */ /* 0x000fc80008000000 */
[----:B------:R-:W-:Y:S01]  /*7d10*/  UMOV UR5, UR10 ;  /* 0x0000000a00057c82 */ /* 0x000fe20008000000 */
[----:B------:R-:W-:Y:S05]  /*7d20*/  BRA.U UP1, `(.L_x_17) ;  /* 0xffffffdd015c7547 */ /* 0x000fea000b83ffff */
.L_x_14:
[----:B------:R-:W0:Y:S01]  /*7d30*/  LDCU UR5, c[0x0][0x3a0] ;  /* 0x00007400ff0577ac */ /* 0x000e220008000800 */
[----:B------:R-:W1:Y:S01]  /*7d40*/  LDCU UR9, c[0x0][0x3b4] ;  /* 0x00007680ff0977ac */ /* 0x000e620008000800 */
[----:B------:R-:W2:Y:S01]  /*7d50*/  LDCU UR10, c[0x0][0x3b8] ;  /* 0x00007700ff0a77ac */ /* 0x000ea20008000800 */
[----:B------:R-:W3:Y:S01]  /*7d60*/  LDCU.128 UR12, c[0x0][0x390] ;  /* 0x00007200ff0c77ac */ /* 0x000ee20008000c00 */
[----:B0-----:R-:W-:-:S04]  /*7d70*/  UIADD3 UR5, UPT, UPT, UR5, 0x3f, URZ ;  /* 0x0000003f05057890 */ /* 0x001fc8000fffe0ff */
[----:B------:R-:W-:-:S09]  /*7d80*/  UISETP.GE.AND UP1, UPT, UR5, 0x40, UPT ;  /* 0x000000400500788c */ /* 0x000fd2000bf26270 */
[----:B-123--:R-:W-:Y:S05]  /*7d90*/  BRA.U !UP1, `(.L_x_18) ;  /* 0x0000000109107547 */ /* 0x00efea000b800000 */
[----:B------:R-:W-:-:S06]  /*7da0*/  USHF.L.U32 UR4, UR4, 0x1f, URZ ;  /* 0x0000001f04047899 */ /* 0x000fcc00080006ff */
[----:B------:R-:W-:-:S04]  /*7db0*/  IMAD.U32 R3, RZ, RZ, UR4 ;  /* 0x00000004ff037e24 */ /* 0x000fc8000f8e00ff */
[----:B------:R-:W0:Y:S02]  /*7dc0*/  SYNCS.PHASECHK.TRANS64.TRYWAIT P0, [UR8], R3 ;  /* 0x00000003ff0075a7 */ /* 0x000e240008001108 */
[----:B0-----:R-:W-:Y:S05]  /*7dd0*/  @!P0 BRA `(.L_x_19) ;  /* 0x0000002000108947 */ /* 0x001fea0003800000 */
.L_x_18:
[----:B------:R-:W-:Y:S01]  /*7de0*/  BAR.SYNC.DEFER_BLOCKING 0x0 ;  /* 0x0000000000007b1d */ /* 0x000fe20000010000 */
[----:B------:R-:W-:Y:S01]  /*7df0*/  IMAD R69, R0, UR10, RZ ;  /* 0x0000000a00457c24 */ /* 0x000fe2000f8e02ff */
[C---:B------:R-:W-:Y:S01]  /*7e00*/  ISETP.GE.AND P0, PT, R2.reuse, UR14, PT ;  /* 0x0000000e02007c0c */ /* 0x040fe2000bf06270 */
[----:B------:R-:W-:Y:S02]  /*7e10*/  IMAD R3, R2, UR9, RZ ;  /* 0x0000000902037c24 */ /* 0x000fe4000f8e02ff */
[----:B------:R-:W-:Y:S02]  /*7e20*/  VIADD R71, R69, UR10 ;  /* 0x0000000a45477c36 */ /* 0x000fe40008000000 */
[C---:B------:R-:W-:Y:S01]  /*7e30*/  VIADD R68, R0.reuse, 0x3 ;  /* 0x0000000300447836 */ /* 0x040fe20000000000 */
[----:B------:R-:W-:Y:S01]  /*7e40*/  LEA R2, P2, R3, UR12, 0x1 ;  /* 0x0000000c03027c11 */ /* 0x000fe2000f8408ff */
[----:B------:R-:W-:Y:S02]  /*7e50*/  VIADD R73, R71, UR10 ;  /* 0x0000000a47497c36 */ /* 0x000fe40008000000 */
[----:B------:R-:W-:Y:S01]  /*7e60*/  VIADD R70, R0, 0x2 ;  /* 0x0000000200467836 */ /* 0x000fe20000000000 */
[----:B------:R-:W-:Y:S01]  /*7e70*/  LEA.HI.X.SX32 R3, R3, UR13, 0x1, P2 ;  /* 0x0000000d03037c11 */ /* 0x000fe200090f0eff */
[----:B------:R-:W-:Y:S01]  /*7e80*/  VIADD R75, R73, UR10 ;  /* 0x0000000a494b7c36 */ /* 0x000fe20008000000 */
[----:B------:R-:W-:Y:S01]  /*7e90*/  ISETP.LT.AND P3, PT, R68, UR15, !P0 ;  /* 0x0000000f44007c0c */ /* 0x000fe2000c761270 */
[----:B------:R-:W-:Y:S01]  /*7ea0*/  VIADD R72, R0, 0x1 ;  /* 0x0000000100487836 */ /* 0x000fe20000000000 */
[----:B------:R-:W-:Y:S01]  /*7eb0*/  LEA R68, P5, R71, R2, 0x1 ;  /* 0x0000000247447211 */ /* 0x000fe200078a08ff */
[----:B------:R-:W-:Y:S01]  /*7ec0*/  VIADD R77, R75, UR10 ;  /* 0x0000000a4b4d7c36 */ /* 0x000fe20008000000 */
[----:B------:R-:W-:Y:S01]  /*7ed0*/  ISETP.LT.AND P6, PT, R70, UR15, !P0 ;  /* 0x0000000f46007c0c */ /* 0x000fe2000c7c1270 */
[----:B------:R-:W-:Y:S01]  /*7ee0*/  VIADD R87, R0, 0x4 ;  /* 0x0000000400577836 */ /* 0x000fe20000000000 */
[----:B------:R-:W-:Y:S01]  /*7ef0*/  ISETP.LT.AND P4, PT, R72, UR15, !P0 ;  /* 0x0000000f48007c0c */ /* 0x000fe2000c781270 */
[----:B------:R-:W-:-:S02]  /*7f00*/  VIADD R79, R77, UR10 ;  /* 0x0000000a4d4f7c36 */ /* 0x000fc40008000000 */
[----:B------:R-:W-:Y:S01]  /*7f10*/  VIADD R86, R0, 0x5 ;  /* 0x0000000500567836 */ /* 0x000fe20000000000 */
[----:B------:R-:W0:Y:S02]  /*7f20*/  @!P1 SYNCS.CCTL.IV [UR6+0x2000] ;  /* 0x00200000ff0099b1 */ /* 0x000e240008000006 */
[----:B0-----:R-:W-:Y:S01]  /*7f30*/  BAR.SYNC.DEFER_BLOCKING 0x0 ;  /* 0x0000000000007b1d */ /* 0x001fe20000010000 */
[----:B------:R-:W-:-:S04]  /*7f40*/  VIADD R81, R79, UR10 ;  /* 0x0000000a4f517c36 */ /* 0x000fc80008000000 */
[----:B------:R-:W-:Y:S01]  /*7f50*/  VIADD R83, R81, UR10 ;  /* 0x0000000a51537c36 */ /* 0x000fe20008000000 */
[----:B------:R-:W0:Y:S03]  /*7f60*/  LDTM.x64 R4, tmem[UR7] ;  /* 0x00000007000479ee */ /* 0x000e260008340000 */
[----:B------:R-:W-:Y:S01]  /*7f70*/  VIADD R84, R83, UR10 ;  /* 0x0000000a53547c36 */ /* 0x000fe20008000000 */
[----:B------:R-:W1:Y:S01]  /*7f80*/  @!P1 SYNCS.CCTL.IV [UR6+0x2008] ;  /* 0x00200800ff0099b1 */ /* 0x000e620008000006 */
[----:B------:R-:W-:Y:S01]  /*7f90*/  ISETP.LT.AND P1, PT, R0, UR15, !P0 ;  /* 0x0000000f00007c0c */ /* 0x000fe2000c721270 */
[----:B------:R-:W-:Y:S01]  /*7fa0*/  NOP ;  /* 0x0000000000007918 */ /* 0x000fe20000000000 */
[----:B0-----:R-:W-:Y:S02]  /*7fb0*/  F2FP.F16.F32.PACK_AB R85, R5, R4 ;  /* 0x000000040555723e */ /* 0x001fe400000000ff */
[----:B------:R-:W-:-:S02]  /*7fc0*/  LEA R4, P2, R69, R2, 0x1 ;  /* 0x0000000245047211 */ /* 0x000fc400078408ff */
[----:B------:R-:W-:Y:S01]  /*7fd0*/  F2FP.F16.F32.PACK_AB R6, R7, R6 ;  /* 0x000000060706723e */ /* 0x000fe200000000ff */
[----:B------:R-:W-:Y:S01]  /*7fe0*/  VIADD R7, R0, 0x7 ;  /* 0x0000000700077836 */ /* 0x000fe20000000000 */
[-C--:B------:R-:W-:Y:S02]  /*7ff0*/  LEA.HI.X.SX32 R5, R69, R3.reuse, 0x1, P2 ;  /* 0x0000000345057211 */ /* 0x080fe400010f0eff */
[-C--:B------:R-:W-:Y:S02]  /*8000*/  LEA R70, P2, R73, R2.reuse, 0x1 ;  /* 0x0000000249467211 */ /* 0x080fe400078408ff */
[-C--:B------:R-:W-:Y:S01]  /*8010*/  LEA.HI.X.SX32 R69, R71, R3.reuse, 0x1, P5 ;  /* 0x0000000347457211 */ /* 0x080fe200028f0eff */
[----:B------:R0:W-:Y:S01]  /*8020*/  @P1 STG.E.U16 desc[UR16][R4.64], R85 ;  /* 0x0000005504001986 */ /* 0x0001e2000c101510 */
[----:B------:R-:W-:Y:S02]  /*8030*/  LEA R72, P5, R75, R2, 0x1 ;  /* 0x000000024b487211 */ /* 0x000fe400078a08ff */
[----:B------:R-:W-:-:S02]  /*8040*/  LEA.HI.X.SX32 R71, R73, R3, 0x1, P2 ;  /* 0x0000000349477211 */ /* 0x000fc400010f0eff */
[-C--:B------:R-:W-:Y:S02]  /*8050*/  LEA R74, P2, R77, R2.reuse, 0x1 ;  /* 0x000000024d4a7211 */ /* 0x080fe400078408ff */
[-C--:B------:R-:W-:Y:S02]  /*8060*/  LEA.HI.X.SX32 R73, R75, R3.reuse, 0x1, P5 ;  /* 0x000000034b497211 */ /* 0x080fe400028f0eff */
[-C--:B------:R-:W-:Y:S02]  /*8070*/  LEA R76, P5, R79, R2.reuse, 0x1 ;  /* 0x000000024f4c7211 */ /* 0x080fe400078a08ff */
[-C--:B------:R-:W-:Y:S01]  /*8080*/  LEA.HI.X.SX32 R75, R77, R3.reuse, 0x1, P2 ;  /* 0x000000034d4b7211 */ /* 0x080fe200010f0eff */
[----:B0-----:R-:W-:Y:S01]  /*8090*/  VIADD R4, R0, 0x9 ;  /* 0x0000000900047836 */ /* 0x001fe20000000000 */
[----:B------:R-:W-:Y:S02]  /*80a0*/  LEA R78, P2, R81, R2, 0x1 ;  /* 0x00000002514e7211 */ /* 0x000fe400078408ff */
[----:B------:R-:W-:-:S02]  /*80b0*/  LEA.HI.X.SX32 R77, R79, R3, 0x1, P5 ;  /* 0x000000034f4d7211 */ /* 0x000fc400028f0eff */
[-C--:B------:R-:W-:Y:S02]  /*80c0*/  LEA R80, P5, R83, R2.reuse, 0x1 ;  /* 0x0000000253507211 */ /* 0x080fe400078a08ff */
[-C--:B------:R-:W-:Y:S02]  /*80d0*/  LEA.HI.X.SX32 R79, R81, R3.reuse, 0x1, P2 ;  /* 0x00000003514f7211 */ /* 0x080fe400010f0eff */
[----:B------:R-:W-:Y:S02]  /*80e0*/  LEA.HI.X.SX32 R81, R83, R3, 0x1, P5 ;  /* 0x0000000353517211 */ /* 0x000fe400028f0eff */
[----:B------:R-:W-:Y:S02]  /*80f0*/  ISETP.LT.AND P5, PT, R87, UR15, !P0 ;  /* 0x0000000f57007c0c */ /* 0x000fe4000c7a1270 */
[----:B------:R-:W-:Y:S02]  /*8100*/  PRMT R5, R85, 0x7632, R5 ;  /* 0x0000763255057816 */ /* 0x000fe40000000005 */
[----:B------:R-:W-:-:S02]  /*8110*/  LEA R82, P2, R84, R2, 0x1 ;  /* 0x0000000254527211 */ /* 0x000fc400078408ff */
[----:B------:R-:W-:Y:S01]  /*8120*/  F2FP.F16.F32.PACK_AB R8, R9, R8 ;  /* 0x000000080908723e */ /* 0x000fe200000000ff */
[----:B------:R0:W-:Y:S01]  /*8130*/  @P4 STG.E.U16 desc[UR16][R68.64], R5 ;  /* 0x0000000544004986 */ /* 0x0001e2000c101510 */
[----:B------:R-:W-:Y:S02]  /*8140*/  PRMT R9, R6, 0x7632, R9 ;  /* 0x0000763206097816 */ /* 0x000fe40000000009 */
[-C--:B------:R-:W-:Y:S01]  /*8150*/  LEA.HI.X.SX32 R83, R84, R3.reuse, 0x1, P2 ;  /* 0x0000000354537211 */ /* 0x080fe200010f0eff */
[----:B------:R2:W-:Y:S01]  /*8160*/  @P6 STG.E.U16 desc[UR16][R70.64], R6 ;  /* 0x0000000646006986 */ /* 0x0005e2000c101510 */
[----:B------:R-:W-:Y:S01]  /*8170*/  ISETP.LT.AND P2, PT, R86, UR15, !P0 ;  /* 0x0000000f56007c0c */ /* 0x000fe2000c741270 */
[----:B------:R-:W-:Y:S01]  /*8180*/  VIADD R86, R0, 0x6 ;  /* 0x0000000600567836 */ /* 0x000fe20000000000 */
[----:B------:R-:W-:Y:S01]  /*8190*/  ISETP.LT.AND P4, PT, R7, UR15, !P0 ;  /* 0x0000000f07007c0c */ /* 0x000fe2000c781270 */
[----:B------:R3:W-:Y:S01]  /*81a0*/  @P3 STG.E.U16 desc[UR16][R72.64], R9 ;  /* 0x0000000948003986 */ /* 0x0007e2000c101510 */
[----:B------:R-:W-:Y:S01]  /*81b0*/  ISETP.LT.AND P3, PT, R4, UR15, !P0 ;  /* 0x0000000f04007c0c */ /* 0x000fe2000c761270 */
[----:B------:R-:W-:Y:S01]  /*81c0*/  VIADD R4, R0, 0xa ;  /* 0x0000000a00047836 */ /* 0x000fe20000000000 */
[----:B------:R-:W-:Y:S01]  /*81d0*/  ISETP.LT.AND P1, PT, R86, UR15, !P0 ;  /* 0x0000000f56007c0c */ /* 0x000fe2000c721270 */
[----:B------:R-:W-:Y:S01]  /*81e0*/  @P5 STG.E.U16 desc[UR16][R74.64], R8 ;  /* 0x000000084a005986 */ /* 0x000fe2000c101510 */
[----:B0-----:R-:W-:Y:S01]  /*81f0*/  PRMT R5, R8, 0x7632, R5 ;  /* 0x0000763208057816 */ /* 0x001fe20000000005 */
[----:B------:R-:W-:Y:S01]  /*8200*/  VIADD R7, R0, 0x8 ;  /* 0x0000000800077836 */ /* 0x000fe20000000000 */
[----:B------:R-:W-:Y:S01]  /*8210*/  ISETP.LT.AND P5, PT, R4, UR15, !P0 ;  /* 0x0000000f04007c0c */ /* 0x000fe2000c7a1270 */
[----:B------:R-:W-:Y:S01]  /*8220*/  VIADD R4, R0, 0xb ;  /* 0x0000000b00047836 */ /* 0x000fe20000000000 */
[----:B------:R-:W-:Y:S01]  /*8230*/  F2FP.F16.F32.PACK_AB R10, R11, R10 ;  /* 0x0000000a0b0a723e */ /* 0x000fe200000000ff */
[----:B------:R0:W-:Y:S01]  /*8240*/  @P2 STG.E.U16 desc[UR16][R76.64], R5 ;  /* 0x000000054c002986 */ /* 0x0001e2000c101510 */
[----:B------:R-:W-:Y:S01]  /*8250*/  VIADD R84, R84, UR10 ;  /* 0x0000000a54547c36 */ /* 0x000fe20008000000 */
[----:B------:R-:W-:Y:S01]  /*8260*/  ISETP.LT.AND P6, PT, R7, UR15, !P0 ;  /* 0x0000000f07007c0c */ /* 0x000fe2000c7c1270 */
[----:B--2---:R-:W-:Y:S01]  /*8270*/  VIADD R6, R0, 0xd ;  /* 0x0000000d00067836 */ /* 0x004fe20000000000 */
[----:B------:R-:W-:Y:S01]  /*8280*/  ISETP.LT.AND P2, PT, R4, UR15, !P0 ;  /* 0x0000000f04007c0c */ /* 0x000fe2000c741270 */
[----:B------:R-:W-:Y:S01]  /*8290*/  VIADD R4, R0, 0xc ;  /* 0x0000000c00047836 */ /* 0x000fe20000000000 */
[----:B---3--:R-:W-:Y:S01]  /*82a0*/  PRMT R9, R10, 0x7632, R9 ;  /* 0x000076320a097816 */ /* 0x008fe20000000009 */
[----:B------:R2:W-:Y:S01]  /*82b0*/  @P1 STG.E.U16 desc[UR16][R78.64], R10 ;  /* 0x0000000a4e001986 */ /* 0x0005e2000c101510 */
[----:B------:R-:W-:Y:S01]  /*82c0*/  F2FP.F16.F32.PACK_AB R12, R13, R12 ;  /* 0x0000000c0d0c723e */ /* 0x000fe200000000ff */
[----:B------:R-:W-:Y:S01]  /*82d0*/  VIADD R7, R0, 0xe ;  /* 0x0000000e00077836 */ /* 0x000fe20000000000 */
[----:B------:R-:W-:Y:S01]  /*82e0*/  ISETP.LT.AND P1, PT, R4, UR15, !P0 ;  /* 0x0000000f04007c0c */ /* 0x000fe2000c721270 */
[----:B------:R3:W-:Y:S01]  /*82f0*/  @P4 STG.E.U16 desc[UR16][R80.64], R9 ;  /* 0x0000000950004986 */ /* 0x0007e2000c101510 */
[----:B------:R-:W-:Y:S01]  /*8300*/  LEA R4, P4, R84, R2, 0x1 ;  /* 0x0000000254047211 */ /* 0x000fe200078808ff */
[----:B------:R-:W-:Y:S01]  /*8310*/  VIADD R11, R0, 0xf ;  /* 0x0000000f000b7836 */ /* 0x000fe20000000000 */
[----:B------:R-:W-:Y:S01]  /*8320*/  PRMT R13, R12, 0x7632, R13 ;  /* 0x000076320c0d7816 */ /* 0x000fe2000000000d */
[----:B------:R-:W-:Y:S01]  /*8330*/  @P6 STG.E.U16 desc[UR16][R82.64], R12 ;  /* 0x0000000c52006986 */ /* 0x000fe2000c101510 */
[C---:B0-----:R-:W-:Y:S01]  /*8340*/  LEA.HI.X.SX32 R5, R84.reuse, R3, 0x1, P4 ;  /* 0x0000000354057211 */ /* 0x041fe200020f0eff */
[----:B------:R-:W-:Y:S01]  /*8350*/  VIADD R84, R84, UR10 ;  /* 0x0000000a54547c36 */ /* 0x000fe20008000000 */
[----:B------:R-:W-:-:S02]  /*8360*/  ISETP.LT.AND P4, PT, R6, UR15, !P0 ;  /* 0x0000000f06007c0c */ /* 0x000fc4000c781270 */
[----:B------:R-:W-:Y:S01]  /*8370*/  F2FP.F16.F32.PACK_AB R14, R15, R14 ;  /* 0x0000000e0f0e723e */ /* 0x000fe200000000ff */
[C---:B--2---:R-:W-:Y:S01]  /*8380*/  VIADD R10, R84.reuse, UR10 ;  /* 0x0000000a540a7c36 */ /* 0x044fe20008000000 */
[CC--:B------:R-:W-:Y:S01]  /*8390*/  LEA R6, P6, R84.reuse, R2.reuse, 0x1 ;  /* 0x0000000254067211 */ /* 0x0c0fe200078c08ff */
[----:B------:R0:W-:Y:S01]  /*83a0*/  @P3 STG.E.U16 desc[UR16][R4.64], R13 ;  /* 0x0000000d04003986 */ /* 0x0001e2000c101510 */
[----:B------:R-:W-:Y:S02]  /*83b0*/  ISETP.LT.AND P3, PT, R7, UR15, !P0 ;  /* 0x0000000f07007c0c */ /* 0x000fe4000c761270 */
[-C--:B------:R-:W-:Y:S02]  /*83c0*/  LEA.HI.X.SX32 R7, R84, R3.reuse, 0x1, P6 ;  /* 0x0000000354077211 */ /* 0x080fe400030f0eff */
[----:B------:R-:W-:Y:S02]  /*83d0*/  LEA R8, P6, R10, R2, 0x1 ;  /* 0x000000020a087211 */ /* 0x000fe400078c08ff */
[----:B------:R-:W-:Y:S01]  /*83e0*/  PRMT R15, R14, 0x7632, R15 ;  /* 0x000076320e0f7816 */ /* 0x000fe2000000000f */
[----:B------:R2:W-:Y:S01]  /*83f0*/  @P5 STG.E.U16 desc[UR16][R6.64], R14 ;  /* 0x0000000e06005986 */ /* 0x0005e2000c101510 */
[C---:B---3--:R-:W-:Y:S01]  /*8400*/  LEA.HI.X.SX32 R9, R10.reuse, R3, 0x1, P6 ;  /* 0x000000030a097211 */ /* 0x048fe200030f0eff */
[----:B------:R-:W-:Y:S01]  /*8410*/  VIADD R10, R10, UR10 ;  /* 0x0000000a0a0a7c36 */ /* 0x000fe20008000000 */
[----:B------:R-:W-:Y:S01]  /*8420*/  ISETP.LT.AND P5, PT, R11, UR15, !P0 ;  /* 0x0000000f0b007c0c */ /* 0x000fe2000c7a1270 */
[----:B0-----:R-:W-:Y:S01]  /*8430*/  VIADD R5, R0, 0x10 ;  /* 0x0000001000057836 */ /* 0x001fe20000000000 */
[----:B------:R-:W-:Y:S01]  /*8440*/  F2FP.F16.F32.PACK_AB R16, R17, R16 ;  /* 0x000000101110723e */ /* 0x000fe200000000ff */
[C---:B------:R-:W-:Y:S01]  /*8450*/  VIADD R12, R10.reuse, UR10 ;  /* 0x0000000a0a0c7c36 */ /* 0x040fe20008000000 */
[----:B------:R-:W-:Y:S01]  /*8460*/  LEA R4, P6, R10, R2, 0x1 ;  /* 0x000000020a047211 */ /* 0x000fe200078c08ff */
[----:B------:R0:W-:Y:S01]  /*8470*/  @P2 STG.E.U16 desc[UR16][R8.64], R15 ;  /* 0x0000000f08002986 */ /* 0x0001e2000c101510 */
[----:B------:R-:W-:-:S02]  /*8480*/  ISETP.LT.AND P2, PT, R5, UR15, !P0 ;  /* 0x0000000f05007c0c */ /* 0x000fc4000c741270 */
[-C--:B------:R-:W-:Y:S01]  /*8490*/  LEA.HI.X.SX32 R5, R10, R3.reuse, 0x1, P6 ;  /* 0x000000030a057211 */ /* 0x080fe200030f0eff */
[----:B--2---:R-:W-:Y:S01]  /*84a0*/  VIADD R6, R0, 0x11 ;  /* 0x0000001100067836 */ /* 0x004fe20000000000 */
[----:B------:R-:W-:Y:S01]  /*84b0*/  LEA R10, P6, R12, R2, 0x1 ;  /* 0x000000020c0a7211 */ /* 0x000fe200078c08ff */
[----:B------:R-:W-:Y:S01]  /*84c0*/  VIADD R7, R0, 0x12 ;  /* 0x0000001200077836 */ /* 0x000fe20000000000 */
[----:B------:R-:W-:Y:S01]  /*84d0*/  F2FP.F16.F32.PACK_AB R18, R19, R18 ;  /* 0x000000121312723e */ /* 0x000fe200000000ff */
[----:B------:R2:W-:Y:S01]  /*84e0*/  @P1 STG.E.U16 desc[UR16][R4.64], R16 ;  /* 0x0000001004001986 */ /* 0x0005e2000c101510 */
[C---:B------:R-:W-:Y:S01]  /*84f0*/  LEA.HI.X.SX32 R11, R12.reuse, R3, 0x1, P6 ;  /* 0x000000030c0b7211 */ /* 0x040fe200030f0eff */
[----:B------:R-:W-:Y:S01]  /*8500*/  VIADD R12, R12, UR10 ;  /* 0x0000000a0c0c7c36 */ /* 0x000fe20008000000 */
[----:B------:R-:W-:Y:S02]  /*8510*/  ISETP.LT.AND P1, PT, R6, UR15, !P0 ;  /* 0x0000000f06007c0c */ /* 0x000fe4000c721270 */
[----:B0-----:R-:W-:Y:S01]  /*8520*/  PRMT R9, R16, 0x7632, R9 ;  /* 0x0000763210097816 */ /* 0x001fe20000000009 */
[C---:B------:R-:W-:Y:S01]  /*8530*/  VIADD R13, R12.reuse, UR10 ;  /* 0x0000000a0c0d7c36 */ /* 0x040fe20008000000 */
[----:B------:R-:W-:-:S02]  /*8540*/  LEA R6, P6, R12, R2, 0x1 ;  /* 0x000000020c067211 */ /* 0x000fc400078c08ff */
[----:B------:R-:W-:Y:S01]  /*8550*/  F2FP.F16.F32.PACK_AB R20, R21, R20 ;  /* 0x000000141514723e */ /* 0x000fe200000000ff */
[----:B------:R0:W-:Y:S01]  /*8560*/  @P4 STG.E.U16 desc[UR16][R10.64], R9 ;  /* 0x000000090a004986 */ /* 0x0001e2000c101510 */
[----:B------:R-:W-:Y:S01]  /*8570*/  ISETP.LT.AND P4, PT, R7, UR15, !P0 ;  /* 0x0000000f07007c0c */ /* 0x000fe2000c781270 */
[----:B--2---:R-:W-:Y:S01]  /*8580*/  VIADD R4, R0, 0x13 ;  /* 0x0000001300047836 */ /* 0x004fe20000000000 */
[----:B------:R-:W-:Y:S01]  /*8590*/  LEA.HI.X.SX32 R7, R12, R3, 0x1, P6 ;  /* 0x000000030c077211 */ /* 0x000fe200030f0eff */
[C---:B------:R-:W-:Y:S01]  /*85a0*/  VIADD R5, R0.reuse, 0x14 ;  /* 0x0000001400057836 */ /* 0x040fe20000000000 */
[----:B------:R-:W-:Y:S01]  /*85b0*/  LEA R8, P6, R13, R2, 0x1 ;  /* 0x000000020d087211 */ /* 0x000fe200078c08ff */
[----:B------:R-:W-:Y:S01]  /*85c0*/  VIADD R16, R0, 0x3e ;  /* 0x0000003e00107836 */ /* 0x000fe20000000000 */
[----:B------:R-:W-:Y:S01]  /*85d0*/  F2FP.F16.F32.PACK_AB R22, R23, R22 ;  /* 0x000000161716723e */ /* 0x000fe200000000ff */
[----:B------:R2:W-:Y:S01]  /*85e0*/  @P3 STG.E.U16 desc[UR16][R6.64], R18 ;  /* 0x0000001206003986 */ /* 0x0005e2000c101510 */
[----:B------:R-:W-:-:S02]  /*85f0*/  ISETP.LT.AND P3, PT, R4, UR15, !P0 ;  /* 0x0000000f04007c0c */ /* 0x000fc4000c761270 */
[----:B------:R-:W-:Y:S02]  /*8600*/  F2FP.F16.F32.PACK_AB R24, R25, R24 ;  /* 0x000000181918723e */ /* 0x000fe400000000ff */
[CC--:B0-----:R-:W-:Y:S01]  /*8610*/  LEA.HI.X.SX32 R9, R13.reuse, R3.reuse, 0x1, P6 ;  /* 0x000000030d097211 */ /* 0x0c1fe200030f0eff */
[----:B------:R-:W-:Y:S01]  /*8620*/  VIADD R13, R13, UR10 ;  /* 0x0000000a0d0d7c36 */ /* 0x000fe20008000000 */
[----:B------:R-:W-:Y:S02]  /*8630*/  PRMT R11, R18, 0x7632, R11 ;  /* 0x00007632120b7816 */ /* 0x000fe4000000000b */
[----:B------:R-:W-:Y:S01]  /*8640*/  F2FP.F16.F32.PACK_AB R26, R27, R26 ;  /* 0x0000001a1b1a723e */ /* 0x000fe200000000ff */
[C---:B------:R-:W-:Y:S01]  /*8650*/  VIADD R12, R13.reuse, UR10 ;  /* 0x0000000a0d0c7c36 */ /* 0x040fe20008000000 */
[-C--:B------:R-:W-:Y:S01]  /*8660*/  LEA R4, P6, R13, R2.reuse, 0x1 ;  /* 0x000000020d047211 */ /* 0x080fe200078c08ff */
[----:B------:R0:W-:Y:S01]  /*8670*/  @P5 STG.E.U16 desc[UR16][R8.64], R11 ;  /* 0x0000000b08005986 */ /* 0x0001e2000c101510 */
[----:B------:R-:W-:Y:S01]  /*8680*/  ISETP.LT.AND P5, PT, R5, UR15, !P0 ;  /* 0x0000000f05007c0c */ /* 0x000fe2000c7a1270 */
[C---:B--2---:R-:W-:Y:S01]  /*8690*/  VIADD R6, R0.reuse, 0x15 ;  /* 0x0000001500067836 */ /* 0x044fe20000000000 */
[----:B------:R-:W-:Y:S01]  /*86a0*/  LEA.HI.X.SX32 R5, R13, R3, 0x1, P6 ;  /* 0x000000030d057211 */ /* 0x000fe200030f0eff */
[----:B------:R-:W-:Y:S01]  /*86b0*/  VIADD R7, R0, 0x16 ;  /* 0x0000001600077836 */ /* 0x000fe20000000000 */
[----:B------:R-:W-:-:S02]  /*86c0*/  LEA R10, P6, R12, R2, 0x1 ;  /* 0x000000020c0a7211 */ /* 0x000fc400078c08ff */
[----:B------:R-:W-:Y:S01]  /*86d0*/  F2FP.F16.F32.PACK_AB R28, R29, R28 ;  /* 0x0000001c1d1c723e */ /* 0x000fe200000000ff */
[----:B------:R2:W-:Y:S01]  /*86e0*/  @P2 STG.E.U16 desc[UR16][R4.64], R20 ;  /* 0x0000001404002986 */ /* 0x0005e2000c101510 */
[----:B------:R-:W-:Y:S02]  /*86f0*/  ISETP.LT.AND P2, PT, R6, UR15, !P0 ;  /* 0x0000000f06007c0c */ /* 0x000fe4000c741270 */
        /* <DEDUP_REMOVED lines=9> */
[----:B--2---:R-:W-:Y:S01]  /*8790*/  VIADD R4, R0, 0x17 ;  /* 0x0000001700047836 */ /* 0x004fe20000000000 */
        /* <DEDUP_REMOVED lines=87> */
[C---:B0-----:R-:W-:Y:S01]  /*8d10*/  LEA.HI.X.SX32 R11, R12.reuse, R3, 0x1, P6 ;  /* 0x000000030c0b7211 */ /* 0x041fe200030f0eff */
[----:B------:R-:W-:Y:S01]  /*8d20*/  VIADD R12, R12, UR10 ;  /* 0x0000000a0c0c7c36 */ /* 0x000fe20008000000 */
[----:B------:R-:W-:-:S03]  /*8d30*/  PRMT R9, R32, 0x7632, R9 ;  /* 0x0000763220097816 */ /* 0x000fc60000000009 */
[C---:B------:R-:W-:Y:S01]  /*8d40*/  VIADD R13, R12.reuse, UR10 ;  /* 0x0000000a0c0d7c36 */ /* 0x040fe20008000000 */
[-C--:B------:R-:W-:Y:S01]  /*8d50*/  LEA R6, P6, R12, R2.reuse, 0x1 ;  /* 0x000000020c067211 */ /* 0x080fe200078c08ff */
[----:B------:R0:W-:Y:S01]  /*8d60*/  @P3 STG.E.U16 desc[UR16][R10.64], R9 ;  /* 0x000000090a003986 */ /* 0x0001e2000c101510 */
[----:B------:R-:W-:Y:S01]  /*8d70*/  ISETP.LT.AND P3, PT, R7, UR15, !P0 ;  /* 0x0000000f07007c0c */ /* 0x000fe2000c761270 */
[----:B--2---:R-:W-:Y:S01]  /*8d80*/  VIADD R4, R0, 0x23 ;  /* 0x0000002300047836 */ /* 0x004fe20000000000 */
[----:B------:R-:W-:Y:S01]  /*8d90*/  LEA.HI.X.SX32 R7, R12, R3, 0x1, P6 ;  /* 0x000000030c077211 */ /* 0x000fe200030f0eff */
[----:B------:R-:W-:Y:S01]  /*8da0*/  VIADD R5, R0, 0x24 ;  /* 0x0000002400057836 */ /* 0x000fe20000000000 */
[----:B------:R-:W-:-:S03]  /*8db0*/  LEA R8, P6, R13, R2, 0x1 ;  /* 0x000000020d087211 */ /* 0x000fc600078c08ff */
[----:B------:R2:W-:Y:S01]  /*8dc0*/  @P5 STG.E.U16 desc[UR16][R6.64], R34 ;  /* 0x0000002206005986 */ /* 0x0005e2000c101510 */
[----:B------:R-:W-:Y:S02]  /*8dd0*/  ISETP.LT.AND P5, PT, R4, UR15, !P0 ;  /* 0x0000000f04007c0c */ /* 0x000fe4000c7a1270 */
[C---:B0-----:R-:W-:Y:S01]  /*8de0*/  LEA.HI.X.SX32 R9, R13.reuse, R3, 0x1, P6 ;  /* 0x000000030d097211 */ /* 0x041fe200030f0eff */
[----:B------:R-:W-:Y:S01]  /*8df0*/  VIADD R13, R13, UR10 ;  /* 0x0000000a0d0d7c36 */ /* 0x000fe20008000000 */
[----:B------:R-:W-:-:S03]  /*8e00*/  PRMT R11, R34, 0x7632, R11 ;  /* 0x00007632220b7816 */ /* 0x000fc6000000000b */
[C---:B------:R-:W-:Y:S01]  /*8e10*/  VIADD R12, R13.reuse, UR10 ;  /* 0x0000000a0d0c7c36 */ /* 0x040fe20008000000 */
[-C--:B------:R-:W-:Y:S01]  /*8e20*/  LEA R4, P6, R13, R2.reuse, 0x1 ;  /* 0x000000020d047211 */ /* 0x080fe200078c08ff */
[----:B------:R0:W-:Y:S01]  /*8e30*/  @P2 STG.E.U16 desc[UR16][R8.64], R11 ;  /* 0x0000000b08002986 */ /* 0x0001e2000c101510 */
[----:B------:R-:W-:Y:S01]  /*8e40*/  ISETP.LT.AND P2, PT, R5, UR15, !P0 ;  /* 0x0000000f05007c0c */ /* 0x000fe2000c741270 */
[C---:B--2---:R-:W-:Y:S01]  /*8e50*/  VIADD R6, R0.reuse, 0x25 ;  /* 0x0000002500067836 */ /* 0x044fe20000000000 */
        /* <DEDUP_REMOVED lines=121> */
[CC--:B0-----:R-:W-:Y:S01]  /*95f0*/  LEA.HI.X.SX32 R9, R13.reuse, R3.reuse, 0x1, P6 ;  /* 0x000000030d097211 */ /* 0x0c1fe200030f0eff */
[----:B------:R-:W-:Y:S01]  /*9600*/  VIADD R13, R13, UR10 ;  /* 0x0000000a0d0d7c36 */ /* 0x000fe20008000000 */
[----:B------:R-:W-:Y:S02]  /*9610*/  PRMT R11, R54, 0x7632, R11 ;  /* 0x00007632360b7816 */ /* 0x000fe4000000000b */
[----:B------:R-:W-:Y:S01]  /*9620*/  ISETP.LT.AND P6, PT, R4, UR15, !P0 ;  /* 0x0000000f04007c0c */ /* 0x000fe2000c7c1270 */
        /* <DEDUP_REMOVED lines=8> */
[----:B------:R-:W-:Y:S01]  /*96b0*/  PRMT R7, R56, 0x7632, R7 ;  /* 0x0000763238077816 */ /* 0x000fe20000000007 */
[----:B------:R-:W-:Y:S01]  /*96c0*/  @P1 STG.E.U16 desc[UR16][R4.64], R56 ;  /* 0x0000003804001986 */ /* 0x000fe2000c101510 */
[----:B------:R-:W-:Y:S02]  /*96d0*/  ISETP.LT.AND P1, PT, R6, UR15, !P0 ;  /* 0x0000000f06007c0c */ /* 0x000fe4000c721270 */
[C---:B0-----:R-:W-:Y:S01]  /*96e0*/  LEA.HI.X.SX32 R11, R12.reuse, R3, 0x1, P5 ;  /* 0x000000030c0b7211 */ /* 0x041fe200028f0eff */
[----:B------:R-:W-:Y:S02]  /*96f0*/  VIADD R12, R12, UR10 ;  /* 0x0000000a0c0c7c36 */ /* 0x000fe40008000000 */
[----:B------:R-:W-:Y:S02]  /*9700*/  VIADD R9, R0, 0x3a ;  /* 0x0000003a00097836 */ /* 0x000fe40000000000 */
[----:B------:R0:W-:Y:S01]  /*9710*/  @P4 STG.E.U16 desc[UR16][R10.64], R7 ;  /* 0x000000070a004986 */ /* 0x0001e2000c101510 */
[----:B------:R-:W-:Y:S01]  /*9720*/  LEA R6, P4, R12, R2, 0x1 ;  /* 0x000000020c067211 */ /* 0x000fe200078808ff */
[----:B------:R-:W-:Y:S01]  /*9730*/  VIADD R8, R0, 0x3b ;  /* 0x0000003b00087836 */ /* 0x000fe20000000000 */
[----:B------:R-:W-:-:S02]  /*9740*/  ISETP.LT.AND P5, PT, R9, UR15, !P0 ;  /* 0x0000000f09007c0c */ /* 0x000fc4000c7a1270 */
[C---:B0-----:R-:W-:Y:S01]  /*9750*/  LEA.HI.X.SX32 R7, R12.reuse, R3, 0x1, P4 ;  /* 0x000000030c077211 */ /* 0x041fe200020f0eff */
[----:B------:R-:W-:Y:S01]  /*9760*/  VIADD R12, R12, UR10 ;  /* 0x0000000a0c0c7c36 */ /* 0x000fe20008000000 */
[----:B------:R-:W-:Y:S01]  /*9770*/  ISETP.LT.AND P4, PT, R8, UR15, !P0 ;  /* 0x0000000f08007c0c */ /* 0x000fe2000c781270 */
[----:B------:R-:W-:Y:S02]  /*9780*/  VIADD R11, R0, 0x3c ;  /* 0x0000003c000b7836 */ /* 0x000fe40000000000 */
[----:B------:R0:W-:Y:S01]  /*9790*/  @P3 STG.E.U16 desc[UR16][R6.64], R58 ;  /* 0x0000003a06003986 */ /* 0x0001e2000c101510 */
[C---:B------:R-:W-:Y:S01]  /*97a0*/  LEA R4, P3, R12.reuse, R2, 0x1 ;  /* 0x000000020c047211 */ /* 0x040fe200078608ff */
[----:B------:R-:W-:-:S03]  /*97b0*/  VIADD R9, R12, UR10 ;  /* 0x0000000a0c097c36 */ /* 0x000fc60008000000 */
[----:B------:R-:W-:Y:S01]  /*97c0*/  LEA.HI.X.SX32 R5, R12, R3, 0x1, P3 ;  /* 0x000000030c057211 */ /* 0x000fe200018f0eff */
[C---:B------:R-:W-:Y:S01]  /*97d0*/  VIADD R10, R9.reuse, UR10 ;  /* 0x0000000a090a7c36 */ /* 0x040fe20008000000 */
[----:B------:R-:W-:-:S04]  /*97e0*/  LEA R8, P3, R9, R2, 0x1 ;  /* 0x0000000209087211 */ /* 0x000fc800078608ff */
[----:B------:R-:W-:Y:S02]  /*97f0*/  LEA.HI.X.SX32 R9, R9, R3, 0x1, P3 ;  /* 0x0000000309097211 */ /* 0x000fe400018f0eff */
[----:B0-----:R-:W-:Y:S02]  /*9800*/  PRMT R7, R58, 0x7632, R7 ;  /* 0x000076323a077816 */ /* 0x001fe40000000007 */
[----:B------:R-:W-:Y:S01]  /*9810*/  ISETP.LT.AND P3, PT, R11, UR15, !P0 ;  /* 0x0000000f0b007c0c */ /* 0x000fe2000c761270 */
[C---:B------:R-:W-:Y:S02]  /*9820*/  VIADD R11, R10.reuse, UR10 ;  /* 0x0000000a0a0b7c36 */ /* 0x040fe40008000000 */
[----:B------:R0:W-:Y:S01]  /*9830*/  @P6 STG.E.U16 desc[UR16][R4.64], R7 ;  /* 0x0000000704006986 */ /* 0x0001e2000c101510 */
[----:B------:R-:W-:Y:S01]  /*9840*/  LEA R6, P6, R10, R2, 0x1 ;  /* 0x000000020a067211 */ /* 0x000fe200078c08ff */
[----:B------:R-:W-:Y:S02]  /*9850*/  VIADD R12, R11, UR10 ;  /* 0x0000000a0b0c7c36 */ /* 0x000fe40008000000 */
[----:B------:R2:W-:Y:S01]  /*9860*/  @P2 STG.E.U16 desc[UR16][R8.64], R60 ;  /* 0x0000003c08002986 */ /* 0x0005e2000c101510 */
[----:B------:R-:W-:Y:S01]  /*9870*/  ISETP.LT.AND P2, PT, R13, UR15, !P0 ;  /* 0x0000000f0d007c0c */ /* 0x000fe2000c741270 */
[----:B------:R-:W-:-:S04]  /*9880*/  VIADD R13, R12, UR10 ;  /* 0x0000000a0c0d7c36 */ /* 0x000fc80008000000 */
[----:B------:R-:W-:Y:S01]  /*9890*/  VIADD R14, R13, UR10 ;  /* 0x0000000a0d0e7c36 */ /* 0x000fe20008000000 */
[----:B0-----:R-:W-:Y:S02]  /*98a0*/  LEA.HI.X.SX32 R7, R10, R3, 0x1, P6 ;  /* 0x000000030a077211 */ /* 0x001fe400030f0eff */
[----:B------:R-:W-:Y:S01]  /*98b0*/  PRMT R5, R60, 0x7632, R5 ;  /* 0x000076323c057816 */ /* 0x000fe20000000005 */
[----:B------:R-:W-:Y:S01]  /*98c0*/  VIADD R15, R14, UR10 ;  /* 0x0000000a0e0f7c36 */ /* 0x000fe20008000000 */
[----:B------:R-:W-:-:S03]  /*98d0*/  LEA R10, P6, R11, R2, 0x1 ;  /* 0x000000020b0a7211 */ /* 0x000fc600078c08ff */
[----:B------:R0:W-:Y:S01]  /*98e0*/  @P1 STG.E.U16 desc[UR16][R6.64], R5 ;  /* 0x0000000506001986 */ /* 0x0001e2000c101510 */
[-C--:B------:R-:W-:Y:S02]  /*98f0*/  LEA.HI.X.SX32 R11, R11, R3.reuse, 0x1, P6 ;  /* 0x000000030b0b7211 */ /* 0x080fe400030f0eff */
[CC--:B------:R-:W-:Y:S02]  /*9900*/  LEA R4, P1, R12.reuse, R2.reuse, 0x1 ;  /* 0x000000020c047211 */ /* 0x0c0fe400078208ff */
[CC--:B--2---:R-:W-:Y:S01]  /*9910*/  LEA R8, P6, R13.reuse, R2.reuse, 0x1 ;  /* 0x000000020d087211 */ /* 0x0c4fe200078c08ff */
[----:B------:R-:W-:Y:S03]  /*9920*/  @P5 STG.E.U16 desc[UR16][R10.64], R62 ;  /* 0x0000003e0a005986 */ /* 0x000fe6000c101510 */
[-C--:B------:R-:W-:Y:S02]  /*9930*/  LEA.HI.X.SX32 R9, R13, R3.reuse, 0x1, P6 ;  /* 0x000000030d097211 */ /* 0x080fe400030f0eff */
[----:B0-----:R-:W-:Y:S01]  /*9940*/  LEA.HI.X.SX32 R5, R12, R3, 0x1, P1 ;  /* 0x000000030c057211 */ /* 0x001fe200008f0eff */
[----:B------:R-:W-:Y:S01]  /*9950*/  VIADD R7, R0, 0x3f ;  /* 0x0000003f00077836 */ /* 0x000fe20000000000 */
[----:B------:R-:W-:Y:S01]  /*9960*/  LEA R12, P6, R14, R2, 0x1 ;  /* 0x000000020e0c7211 */ /* 0x000fe200078c08ff */
[----:B------:R-:W-:Y:S01]  /*9970*/  VIADD R0, R15, UR10 ;  /* 0x0000000a0f007c36 */ /* 0x000fe20008000000 */
[----:B------:R-:W-:-:S02]  /*9980*/  ISETP.LT.AND P1, PT, R16, UR15, !P0 ;  /* 0x0000000f10007c0c */ /* 0x000fc4000c721270 */
[-C--:B------:R-:W-:Y:S02]  /*9990*/  LEA.HI.X.SX32 R13, R14, R3.reuse, 0x1, P6 ;  /* 0x000000030e0d7211 */ /* 0x080fe400030f0eff */
[-C--:B------:R-:W-:Y:S02]  /*99a0*/  LEA R6, P6, R15, R2.reuse, 0x1 ;  /* 0x000000020f067211 */ /* 0x080fe400078c08ff */
[----:B------:R-:W-:Y:S02]  /*99b0*/  ISETP.LT.AND P0, PT, R7, UR15, !P0 ;  /* 0x0000000f07007c0c */ /* 0x000fe4000c701270 */
[----:B------:R-:W-:Y:S02]  /*99c0*/  LEA.HI.X.SX32 R7, R15, R3, 0x1, P6 ;  /* 0x000000030f077211 */ /* 0x000fe400030f0eff */
[----:B------:R-:W-:-:S04]  /*99d0*/  LEA R2, P6, R0, R2, 0x1 ;  /* 0x0000000200027211 */ /* 0x000fc800078c08ff */
[----:B------:R-:W-:Y:S02]  /*99e0*/  LEA.HI.X.SX32 R3, R0, R3, 0x1, P6 ;  /* 0x0000000300037211 */ /* 0x000fe400030f0eff */
[----:B------:R-:W-:-:S05]  /*99f0*/  PRMT R0, R62, 0x7632, R0 ;  /* 0x000076323e007816 */ /* 0x000fca0000000000 */
[----:B------:R0:W-:Y:S04]  /*9a00*/  @P4 STG.E.U16 desc[UR16][R4.64], R0 ;  /* 0x0000000004004986 */ /* 0x0001e8000c101510 */
[----:B------:R2:W-:Y:S01]  /*9a10*/  @P3 STG.E.U16 desc[UR16][R8.64], R64 ;  /* 0x0000004008003986 */ /* 0x0005e2000c101510 */
[----:B0-----:R-:W-:Y:S02]  /*9a20*/  PRMT R5, R64, 0x7632, R5 ;  /* 0x0000763240057816 */ /* 0x001fe40000000005 */
[----:B--2---:R-:W-:-:S03]  /*9a30*/  PRMT R9, R66, 0x7632, R9 ;  /* 0x0000763242097816 */ /* 0x004fc60000000009 */
[----:B------:R0:W-:Y:S04]  /*9a40*/  @P2 STG.E.U16 desc[UR16][R12.64], R5 ;  /* 0x000000050c002986 */ /* 0x0001e8000c101510 */
[----:B------:R0:W-:Y:S04]  /*9a50*/  @P1 STG.E.U16 desc[UR16][R6.64], R66 ;  /* 0x0000004206001986 */ /* 0x0001e8000c101510 */
[----:B------:R0:W-:Y:S01]  /*9a60*/  @P0 STG.E.U16 desc[UR16][R2.64], R9 ;  /* 0x0000000902000986 */ /* 0x0001e2000c101510 */
[----:B-1----:R-:W-:Y:S06]  /*9a70*/  BAR.SYNC.DEFER_BLOCKING 0x0 ;  /* 0x0000000000007b1d */ /* 0x002fec0000010000 */
[----:B------:R-:W-:Y:S05]  /*9a80*/  BRA.U UP0, `(.L_x_20) ;  /* 0x0000000100a07547 */ /* 0x000fea000b800000 */
[----:B------:R-:W1:Y:S01]  /*9a90*/  S2UR UR5, SR_CgaCtaId ;  /* 0x00000000000579c3 */ /* 0x000e620000008800 */
[----:B------:R-:W-:Y:S01]  /*9aa0*/  NOP ;  /* 0x0000000000007918 */ /* 0x000fe20000000000 */
[----:B------:R-:W-:Y:S01]  /*9ab0*/  UMOV UR4, 0x50 ;  /* 0x0000005000047882 */ /* 0x000fe20000000000 */
[----:B------:R-:W-:Y:S02]  /*9ac0*/  IMAD.U32 R0, RZ, RZ, UR18 ;  /* 0x00000012ff007e24 */ /* 0x000fe4000f8e00ff */
[----:B0-----:R-:W-:Y:S02]  /*9ad0*/  IMAD.MOV.U32 R3, RZ, RZ, 0xf ;  /* 0x0000000fff037424 */ /* 0x001fe400078e00ff */
[----:B------:R-:W-:Y:S01]  /*9ae0*/  IMAD.MOV.U32 R7, RZ, RZ, 0x1 ;  /* 0x00000001ff077424 */ /* 0x000fe200078e00ff */
[----:B------:R-:W-:-:S04]  /*9af0*/  LOP3.LUT R0, R0, 0xffff, RZ, 0xc0, !PT ;  /* 0x0000ffff00007812 */ /* 0x000fc800078ec0ff */
[----:B------:R-:W-:-:S05]  /*9b00*/  SHF.R.U32.HI R0, RZ, 0x5, R0 ;  /* 0x00000005ff007819 */ /* 0x000fca0000011600 */
[----:B------:R-:W-:Y:S01]  /*9b10*/  VIADD R2, R0, 0x10 ;  /* 0x0000001000027836 */ /* 0x000fe20000000000 */
[----:B------:R-:W-:Y:S01]  /*9b20*/  SHF.L.U32 R0, R3, R0, RZ ;  /* 0x0000000003007219 */ /* 0x000fe200000006ff */
[----:B-1----:R-:W-:-:S03]  /*9b30*/  ULEA UR6, UR5, UR4, 0x18 ;  /* 0x0000000405067291 */ /* 0x002fc6000f8ec0ff */
[----:B------:R-:W-:-:S04]  /*9b40*/  SHF.L.U32 R3, R7, R2, RZ ;  /* 0x0000000207037219 */ /* 0x000fc800000006ff */
[----:B------:R-:W-:Y:S02]  /*9b50*/  LOP3.LUT R0, R3, R0, RZ, 0xfc, !PT ;  /* 0x0000000003007212 */ /* 0x000fe400078efcff */
[----:B------:R-:W0:Y:S02]  /*9b60*/  LDS R5, [UR6] ;  /* 0x00000006ff057984 */ /* 0x000e240008000800 */
[C---:B------:R-:W-:Y:S02]  /*9b70*/  LOP3.LUT R2, R0.reuse, 0xffff, RZ, 0xc0, !PT ;  /* 0x0000ffff00027812 */ /* 0x040fe400078ec0ff */
[----:B0-----:R-:W-:-:S04]  /*9b80*/  LOP3.LUT R3, R0, 0xffff, R5, 0x80, !PT ;  /* 0x0000ffff00037812 */ /* 0x001fc800078e8005 */
[----:B------:R-:W-:-:S13]  /*9b90*/  ISETP.NE.AND P0, PT, R3, R2, PT ;  /* 0x000000020300720c */ /* 0x000fda0003f05270 */
[----:B------:R-:W-:Y:S05]  /*9ba0*/  @P0 BRA `(.L_x_21) ;  /* 0x0000000000500947 */ /* 0x000fea0003800000 */
[----:B------:R-:W-:Y:S02]  /*9bb0*/  SHF.R.U32.HI R5, RZ, 0x10, R5 ;  /* 0x00000010ff057819 */ /* 0x000fe40000011605 */
[----:B------:R-:W-:-:S04]  /*9bc0*/  SHF.R.U32.HI R2, RZ, 0x10, R0 ;  /* 0x00000010ff027819 */ /* 0x000fc80000011600 */
[----:B------:R-:W-:-:S04]  /*9bd0*/  LOP3.LUT R5, R5, R2, RZ, 0xc0, !PT ;  /* 0x0000000205057212 */ /* 0x000fc800078ec0ff */
[----:B------:R-:W-:-:S13]  /*9be0*/  ISETP.NE.AND P0, PT, R5, R2, PT ;  /* 0x000000020500720c */ /* 0x000fda0003f05270 */
[----:B------:R-:W-:Y:S05]  /*9bf0*/  @P0 BRA `(.L_x_22) ;  /* 0x0000000000300947 */ /* 0x000fea0003800000 */
[----:B------:R-:W-:Y:S01]  /*9c00*/  R2UR UR4, R0 ;  /* 0x00000000000472ca */ /* 0x000fe200000e0000 */
[----:B------:R-:W-:Y:S01]  /*9c10*/  VOTEU.ANY UR5, UPT, PT ;  /* 0x0000000000057886 */ /* 0x000fe200038e0100 */
[----:B------:R-:W0:Y:S01]  /*9c20*/  S2R R0, SR_LANEID ;  /* 0x0000000000007919 */ /* 0x000e220000000000 */
[----:B------:R-:W-:-:S10]  /*9c30*/  UFLO.U32 UR5, UR5 ;  /* 0x00000005000572bd */ /* 0x000fd400080e0000 */
[----:B------:R-:W-:-:S06]  /*9c40*/  ULOP3.LUT UR4, URZ, UR4, URZ, 0x33, !UPT ;  /* 0x00000004ff047292 */ /* 0x000fcc000f8e33ff */
[----:B------:R-:W-:-:S04]  /*9c50*/  IMAD.U32 R2, RZ, RZ, UR4 ;  /* 0x00000004ff027e24 */ /* 0x000fc8000f8e00ff */
[----:B------:R-:W1:Y:S02]  /*9c60*/  REDUX UR7, R2 ;  /* 0x00000000020773c4 */ /* 0x000e640000000000 */
[----:B------:R2:W-:Y:S01]  /*9c70*/  UTCATOMSWS.AND URZ, UR4 ;  /* 0x0000000400ff79e3 */ /* 0x0005e20008000000 */
[----:B0-----:R-:W-:Y:S01]  /*9c80*/  ISETP.EQ.U32.AND P0, PT, R0, UR5, PT ;  /* 0x0000000500007c0c */ /* 0x001fe2000bf02070 */
[----:B-1----:R-:W-:-:S12]  /*9c90*/  IMAD.U32 R0, RZ, RZ, UR7 ;  /* 0x00000007ff007e24 */ /* 0x002fd8000f8e00ff */
[----:B------:R2:W-:Y:S01]  /*9ca0*/  @P0 ATOMS.AND RZ, [UR6], R0 ;  /* 0x00000000ffff098c */ /* 0x0005e2000a800006 */
[----:B------:R-:W-:Y:S05]  /*9cb0*/  BRA `(.L_x_20) ;  /* 0x0000000000147947 */ /* 0x000fea0003800000 */
.L_x_22:
[----:B------:R-:W-:-:S07]  /*9cc0*/  MOV R2, 0x9ce0 ;  /* 0x00009ce000027802 */ /* 0x000fce0000000f00 */
[----:B------:R-:W-:Y:S05]  /*9cd0*/  CALL.REL.NOINC `($__internal_0_$__cuda_sm10x_tcgen05_guardrail_trap_col_being_dealloced_not_returned_by_alloc) ;  /* 0x00000000005c7944 */ /* 0x000fea0003c00000 */
[----:B------:R-:W-:Y:S05]  /*9ce0*/  BRA `(.L_x_20) ;  /* 0x0000000000087947 */ /* 0x000fea0003800000 */
.L_x_21:
[----:B------:R-:W-:-:S07]  /*9cf0*/  MOV R2, 0x9d10 ;  /* 0x00009d1000027802 */ /* 0x000fce0000000f00 */
[----:B------:R-:W-:Y:S05]  /*9d00*/  CALL.REL.NOINC `($__internal_2_$__cuda_sm10x_tcgen05_guardrail_trap_unallocated_columns_being_dealloced) ;  /* 0x0000000000687944 */ /* 0x000fea0003c00000 */
.L_x_20:
[----:B------:R-:W-:Y:S01]  /*9d10*/  NOP ;  /* 0x0000000000007918 */ /* 0x000fe20000000000 */
[----:B--2---:R-:W-:Y:S05]  /*9d20*/  EXIT ;  /* 0x000000000000794d */ /* 0x004fea0003800000 */
.L_x_7:
[----:B------:R-:W-:-:S07]  /*9d30*/  IMAD.MOV.U32 R5, RZ, RZ, R4 ;  /* 0x000000ffff057224 */ /* 0x000fce00078e0004 */
.L_x_23:
[----:B0-----:R0:W1:Y:S02]  /*9d40*/  SYNCS.PHASECHK.TRANS64.TRYWAIT P1, [R9+URZ], R5 ;  /* 0x00000005090075a7 */ /* 0x00106400080211ff */
[----:B-1----:R-:W-:Y:S05]  /*9d50*/  @!P1 NANOSLEEP.SYNCS 0x989680 ;  /* 0x009896800000995d */ /* 0x002fea0003900000 */
[----:B------:R-:W1:Y:S02]  /*9d60*/  @!P1 SYNCS.PHASECHK.TRANS64 P1, [R9+URZ], R5 ;  /* 0x00000005090095a7 */ /* 0x000e6400080210ff */
[----:B-1----:R-:W-:Y:S05]  /*9d70*/  @!P1 BRA `(.L_x_23) ;  /* 0xfffffffc00f09947 */ /* 0x002fea000383ffff */
[----:B------:R-:W-:Y:S05]  /*9d80*/  BRA `(.L_x_6) ;  /* 0xffffff6400687947 */ /* 0x000fea000383ffff */
.L_x_10:
[----:B------:R-:W-:-:S07]  /*9d90*/  IMAD.MOV.U32 R5, RZ, RZ, R4 ;  /* 0x000000ffff057224 */ /* 0x000fce00078e0004 */
.L_x_24:
[----:B0-----:R0:W1:Y:S02]  /*9da0*/  SYNCS.PHASECHK.TRANS64.TRYWAIT P0, [R11+URZ], R5 ;  /* 0x000000050b0075a7 */ /* 0x00106400080011ff */
[----:B-1----:R-:W-:Y:S05]  /*9db0*/  @!P0 NANOSLEEP.SYNCS 0x989680 ;  /* 0x009896800000895d */ /* 0x002fea0003900000 */
[----:B------:R-:W1:Y:S02]  /*9dc0*/  @!P0 SYNCS.PHASECHK.TRANS64 P0, [R11+URZ], R5 ;  /* 0x000000050b0085a7 */ /* 0x000e6400080010ff */
[----:B-1----:R-:W-:Y:S05]  /*9dd0*/  @!P0 BRA `(.L_x_24) ;  /* 0xfffffffc00f08947 */ /* 0x002fea000383ffff */
[----:B------:R-:W-:Y:S05]  /*9de0*/  BRA `(.L_x_9) ;  /* 0xffffff6400cc7947 */ /* 0x000fea000383ffff */
.L_x_15:
[----:B------:R-:W0:Y:S02]  /*9df0*/  SYNCS.PHASECHK.TRANS64.TRYWAIT P2, [UR8], R7 ;  /* 0x00000007ff0075a7 */ /* 0x000e240008041108 */
[----:B0-----:R-:W-:Y:S05]  /*9e00*/  @!P2 BRA `(.L_x_15) ;  /* 0xfffffffc00f8a947 */ /* 0x001fea000383ffff */
[----:B------:R-:W-:Y:S05]  /*9e10*/  BRA `(.L_x_25) ;  /* 0xffffffd400847947 */ /* 0x000fea000383ffff */
.L_x_19:
[----:B------:R-:W0:Y:S02]  /*9e20*/  SYNCS.PHASECHK.TRANS64.TRYWAIT P0, [UR8], R3 ;  /* 0x00000003ff0075a7 */ /* 0x000e240008001108 */
[----:B0-----:R-:W-:Y:S05]  /*9e30*/  @!P0 BRA `(.L_x_19) ;  /* 0xfffffffc00f88947 */ /* 0x001fea000383ffff */
[----:B------:R-:W-:Y:S05]  /*9e40*/  BRA `(.L_x_18) ;  /* 0xffffffdc00e47947 */ /* 0x000fea000383ffff */
        .weak           $__internal_0_$__cuda_sm10x_tcgen05_guardrail_trap_col_being_dealloced_not_returned_by_alloc
        .type           $__internal_0_$__cuda_sm10x_tcgen05_guardrail_trap_col_being_dealloced_not_returned_by_alloc,@function
        .size           $__internal_0_$__cuda_sm10x_tcgen05_guardrail_trap_col_being_dealloced_not_returned_by_alloc,($__internal_1_$__cuda_sm10x_tcgen05_guardrail_trap_phase_invalid_during_alloc - $__internal_0_$__cuda_sm10x_tcgen05_guardrail_trap_col_being_dealloced_not_returned_by_alloc)
$__internal_0_$__cuda_sm10x_tcgen05_guardrail_trap_col_being_dealloced_not_returned_by_alloc:
[----:B------:R-:W-:Y:S05]  /*9e50*/  BPT.TRAP 0x1 ;  /* 0x000000040000795c */ /* 0x000fea0000300000 */
[----:B------:R-:W-:-:S04]  /*9e60*/  IMAD.MOV.U32 R3, RZ, RZ, 0x0 ;  /* 0x00000000ff037424 */ /* 0x000fc800078e00ff */
[----:B------:R-:W-:Y:S05]  /*9e70*/  RET.REL.NODEC R2 `(matmul_kernel) ;  /* 0xffffff6002607950 */ /* 0x000fea0003c3ffff */
        .weak           $__internal_1_$__cuda_sm10x_tcgen05_guardrail_trap_phase_invalid_during_alloc
        .type           $__internal_1_$__cuda_sm10x_tcgen05_guardrail_trap_phase_invalid_during_alloc,@function
        .size           $__internal_1_$__cuda_sm10x_tcgen05_guardrail_trap_phase_invalid_during_alloc,($__internal_2_$__cuda_sm10x_tcgen05_guardrail_trap_unallocated_columns_being_dealloced - $__internal_1_$__cuda_sm10x_tcgen05_guardrail_trap_phase_invalid_during_alloc)
$__internal_1_$__cuda_sm10x_tcgen05_guardrail_trap_phase_invalid_during_alloc:
[----:B------:R-:W-:Y:S05]  /*9e80*/  BPT.TRAP 0x1 ;  /* 0x000000040000795c */ /* 0x000fea0000300000 */
[----:B------:R-:W-:-:S04]  /*9e90*/  IMAD.MOV.U32 R5, RZ, RZ, 0x0 ;  /* 0x00000000ff057424 */ /* 0x000fc800078e00ff */
[----:B------:R-:W-:Y:S05]  /*9ea0*/  RET.REL.NODEC R4 `(matmul_kernel) ;  /* 0xffffff6004547950 */ /* 0x000fea0003c3ffff */
        .weak           $__internal_2_$__cuda_sm10x_tcgen05_guardrail_trap_unallocated_columns_being_dealloced
        .type           $__internal_2_$__cuda_sm10x_tcgen05_guardrail_trap_unallocated_columns_being_dealloced,@function
        .size           $__internal_2_$__cuda_sm10x_tcgen05_guardrail_trap_unallocated_columns_being_dealloced,(.L_x_29 - $__internal_2_$__cuda_sm10x_tcgen05_guardrail_trap_unallocated_columns_being_dealloced)
$__internal_2_$__cuda_sm10x_tcgen05_guardrail_trap_unallocated_columns_being_dealloced:
[----:B------:R-:W-:Y:S05]  /*9eb0*/  BPT.TRAP 0x1 ;  /* 0x000000040000795c */ /* 0x000fea0000300000 */
[----:B------:R-:W-:-:S04]  /*9ec0*/  IMAD.MOV.U32 R3, RZ, RZ, 0x0 ;  /* 0x00000000ff037424 */ /* 0x000fc800078e00ff */
[----:B------:R-:W-:Y:S05]  /*9ed0*/  RET.REL.NODEC R2 `(matmul_kernel) ;  /* 0xffffff6002487950 */ /* 0x000fea0003c3ffff */
.L_x_26:
[----:B------:R-:W-:-:S00]  /*9ee0*/  BRA `(.L_x_26) ;  /* 0xfffffffc00fc7947 */ /* 0x000fc0000383ffff */
[----:B------:R-:W-:-:S00]  /*9ef0*/  NOP ;  /* 0x0000000000007918 */ /* 0x000fc00000000000 */
        /* <DEDUP_REMOVED lines=8> */
.L_x_29:


//--------------------- .nv.shared.matmul_kernel  --------------------------
	.section	.nv.shared.matmul_kernel,"aw",@nobits
	.sectionflags	@""
	.align	16
	.zero		1024


//--------------------- .nv.shared.reserved.0     --------------------------
	.section	.nv.shared.reserved.0,"aw",@nobits
	.align	8
	.weak		__nv_reservedSMEM_offset_0_alias
	.size		__nv_reservedSMEM_offset_0_alias, 0, 64
	.other		__nv_reservedSMEM_offset_0_alias,@"STO_CUDA_RESERVED_SHARED STV_DEFAULT"
__nv_reservedSMEM_offset_0_alias:
	.zero		0
.nv.shared.reserved.0:
	.zero		64
	.weak		__nv_reservedSMEM_allocation_phase
	.type		__nv_reservedSMEM_allocation_phase,@object
	.size		__nv_reservedSMEM_allocation_phase,(.L_0 - __nv_reservedSMEM_allocation_phase)
__nv_reservedSMEM_allocation_phase:
	.zero		1
.L_0:
	.zero		7
	.weak		__nv_reservedSMEM_devtool_atexit_pc
	.type		__nv_reservedSMEM_devtool_atexit_pc,@object
	.size		__nv_reservedSMEM_devtool_atexit_pc,(__nv_reservedSMEM_allocation_mask - __nv_reservedSMEM_devtool_atexit_pc)
__nv_reservedSMEM_devtool_atexit_pc:
	.zero		8
	.weak		__nv_reservedSMEM_allocation_mask
	.type		__nv_reservedSMEM_allocation_mask,@object
	.size		__nv_reservedSMEM_allocation_mask,(.L_2 - __nv_reservedSMEM_allocation_mask)
__nv_reservedSMEM_allocation_mask:
	.zero		4
.L_2:
	.zero		4
	.weak		__nv_reservedSMEM_tmem_allocation_pipeline_mbarrier
	.type		__nv_reservedSMEM_tmem_allocation_pipeline_mbarrier,@object
	.size		__nv_reservedSMEM_tmem_allocation_pipeline_mbarrier,(__nv_reservedSMEM_tmem_allocation_pipeline_mbarrier_parity - __nv_reservedSMEM_tmem_allocation_pipeline_mbarrier)
__nv_reservedSMEM_tmem_allocation_pipeline_mbarrier:
	.zero		8
	.weak		__nv_reservedSMEM_tmem_allocation_pipeline_mbarrier_parity
	.type		__nv_reservedSMEM_tmem_allocation_pipeline_mbarrier_parity,@object
	.size		__nv_reservedSMEM_tmem_allocation_pipeline_mbarrier_parity,(.L_4 - __nv_reservedSMEM_tmem_allocation_pipeline_mbarrier_parity)
__nv_reservedSMEM_tmem_allocation_pipeline_mbarrier_parity:
	.zero		4
.L_4:


//--------------------- .nv.constant0.matmul_kernel --------------------------
	.section	.nv.constant0.matmul_kernel,"a",@progbits
	.sectionflags	@""
	.align	4
.nv.constant0.matmul_kernel:
	.zero		976


//--------------------- SYMBOLS --------------------------

	.type		.nv.reservedSmem.offset0,@object
	.size		.nv.reservedSmem.offset0,0x4
	.type		.nv.reservedSmem.cap,@object
	.size		.nv.reservedSmem.cap,0x4
